	.target	sm_90a

	.elftype	@"ET_EXEC"


//--------------------- .note.nv.tkinfo           --------------------------
	.section	.note.nv.tkinfo,"",@"SHT_NOTE"
	.sectionflags	@"SHF_NOTE_NV_TKINFO"
	.tkinfo
        /*0018*/ 	.word	0x00000002
        /*0030*/ 	.string	""
        /*0030*/ 	.string	"ptxas"
        /*0030*/ 	.string	"Cuda compilation tools, release 13.0, V13.0.88"
        /*0030*/ 	.string	"Build cuda_13.0.r13.0/compiler.36424714_0"
        /*0030*/ 	.string	"-arch sm_90a -m 64 "



//--------------------- .note.nv.cuinfo           --------------------------
	.section	.note.nv.cuinfo,"",@"SHT_NOTE"
	.sectionflags	@"SHF_NOTE_NV_CUINFO"
        /*0018*/ 	.short	0x0002
        /*001a*/ 	.short	0x005a
        /*001c*/ 	.short	0x0082
	.zero		2


//--------------------- .nv.info                  --------------------------
	.section	.nv.info,"",@"SHT_CUDA_INFO"
	.align	4


	//----- nvinfo : EIATTR_REGCOUNT
	.align		4
        /*0000*/ 	.byte	0x04, 0x2f
        /*0002*/ 	.short	(.L_15 - .L_14)
	.align		4
.L_14:
        /*0004*/ 	.word	index@(_ZN7cutlass13device_kernelINS_4gemm6kernel13GemmUniversalIN4cute5tupleIJiiiiEEENS1_10collective13CollectiveMmaINS1_34MainloopSm90TmaGmmaWarpSpecializedILi3ENS5_IJNS4_1CILi1EEESB_SB_EEENS1_32KernelTmaWarpSpecializedPingpongEEENS5_IJNSA_ILi64EEESF_NSA_ILi32EEEEEENS_10bfloat16_tENS5_IJlSB_lEEESI_SJ_NS4_8TiledMMAINS4_8MMA_AtomIJNS4_4SM904GMMA27MMA_64x64x16_F32BF16BF16_SSILNSN_5MajorE0ELSP_0ELNSN_7ScaleInE1ELSQ_1EEEEEENS4_6LayoutISC_NS5_IJNSA_ILi0EEESU_SU_EEEEENS5_IJNS4_10UnderscoreESX_SX_EEEEENS4_13SM90_TMA_LOADENS4_14ComposedLayoutINS4_7SwizzleILi2ELi4ELi3EEENS4_18smem_ptr_flag_bitsILi16EEENST_INS5_IJNSA_ILi8EEESG_EEENS5_IJSG_SB_EEEEEEEvNS4_8identityES10_S1A_vS1B_EENS_8epilogue10collective6detail29Sm90TmaWarpSpecializedAdapterINS1E_15DefaultEpilogueISI_SJ_SJ_NS1D_6thread17LinearCombinationISI_Li1EffLNS1I_9ScaleType4KindE0ELNS_15FloatRoundStyleE2ESI_EENS1_15EpilogueDefaultEEEEEvvEEEEvNT_6ParamsE)
        /*0008*/ 	.word	0x000000a8


	//----- nvinfo : EIATTR_FRAME_SIZE
	.align		4
.L_15:
        /*000c*/ 	.byte	0x04, 0x11
        /*000e*/ 	.short	(.L_17 - .L_16)
	.align		4
.L_16:
        /*0010*/ 	.word	index@(_ZN7cutlass13device_kernelINS_4gemm6kernel13GemmUniversalIN4cute5tupleIJiiiiEEENS1_10collective13CollectiveMmaINS1_34MainloopSm90TmaGmmaWarpSpecializedILi3ENS5_IJNS4_1CILi1EEESB_SB_EEENS1_32KernelTmaWarpSpecializedPingpongEEENS5_IJNSA_ILi64EEESF_NSA_ILi32EEEEEENS_10bfloat16_tENS5_IJlSB_lEEESI_SJ_NS4_8TiledMMAINS4_8MMA_AtomIJNS4_4SM904GMMA27MMA_64x64x16_F32BF16BF16_SSILNSN_5MajorE0ELSP_0ELNSN_7ScaleInE1ELSQ_1EEEEEENS4_6LayoutISC_NS5_IJNSA_ILi0EEESU_SU_EEEEENS5_IJNS4_10UnderscoreESX_SX_EEEEENS4_13SM90_TMA_LOADENS4_14ComposedLayoutINS4_7SwizzleILi2ELi4ELi3EEENS4_18smem_ptr_flag_bitsILi16EEENST_INS5_IJNSA_ILi8EEESG_EEENS5_IJSG_SB_EEEEEEEvNS4_8identityES10_S1A_vS1B_EENS_8epilogue10collective6detail29Sm90TmaWarpSpecializedAdapterINS1E_15DefaultEpilogueISI_SJ_SJ_NS1D_6thread17LinearCombinationISI_Li1EffLNS1I_9ScaleType4KindE0ELNS_15FloatRoundStyleE2ESI_EENS1_15EpilogueDefaultEEEEEvvEEEEvNT_6ParamsE)
        /*0014*/ 	.word	0x00000008


	//----- nvinfo : EIATTR_MIN_STACK_SIZE
	.align		4
.L_17:
        /*0018*/ 	.byte	0x04, 0x12
        /*001a*/ 	.short	(.L_19 - .L_18)
	.align		4
.L_18:
        /*001c*/ 	.word	index@(_ZN7cutlass13device_kernelINS_4gemm6kernel13GemmUniversalIN4cute5tupleIJiiiiEEENS1_10collective13CollectiveMmaINS1_34MainloopSm90TmaGmmaWarpSpecializedILi3ENS5_IJNS4_1CILi1EEESB_SB_EEENS1_32KernelTmaWarpSpecializedPingpongEEENS5_IJNSA_ILi64EEESF_NSA_ILi32EEEEEENS_10bfloat16_tENS5_IJlSB_lEEESI_SJ_NS4_8TiledMMAINS4_8MMA_AtomIJNS4_4SM904GMMA27MMA_64x64x16_F32BF16BF16_SSILNSN_5MajorE0ELSP_0ELNSN_7ScaleInE1ELSQ_1EEEEEENS4_6LayoutISC_NS5_IJNSA_ILi0EEESU_SU_EEEEENS5_IJNS4_10UnderscoreESX_SX_EEEEENS4_13SM90_TMA_LOADENS4_14ComposedLayoutINS4_7SwizzleILi2ELi4ELi3EEENS4_18smem_ptr_flag_bitsILi16EEENST_INS5_IJNSA_ILi8EEESG_EEENS5_IJSG_SB_EEEEEEEvNS4_8identityES10_S1A_vS1B_EENS_8epilogue10collective6detail29Sm90TmaWarpSpecializedAdapterINS1E_15DefaultEpilogueISI_SJ_SJ_NS1D_6thread17LinearCombinationISI_Li1EffLNS1I_9ScaleType4KindE0ELNS_15FloatRoundStyleE2ESI_EENS1_15EpilogueDefaultEEEEEvvEEEEvNT_6ParamsE)
        /*0020*/ 	.word	0x00000008
.L_19:


//--------------------- .nv.compat                --------------------------
	.section	.nv.compat,"",@"SHT_CUDA_COMPAT_INFO"
	.align	4
        /*0000*/ 	.byte	0x02, 0x09, 0x01, 0x00, 0x02, 0x02, 0x04, 0x00, 0x02, 0x05, 0x05, 0x00, 0x03, 0x07, 0x01, 0x01
        /*0010*/ 	.byte	0x02, 0x03, 0x01, 0x00, 0x02, 0x06, 0x01, 0x00, 0x04, 0x0b, 0x08, 0x00, 0x00, 0x00, 0x00, 0x00
        /*0020*/ 	.byte	0x00, 0x00, 0x00, 0x00


//--------------------- .nv.info._ZN7cutlass13device_kernelINS_4gemm6kernel13GemmUniversalIN4cute5tupleIJiiiiEEENS1_10collective13CollectiveMmaINS1_34MainloopSm90TmaGmmaWarpSpecializedILi3ENS5_IJNS4_1CILi1EEESB_SB_EEENS1_32KernelTmaWarpSpecializedPingpongEEENS5_IJNSA_ILi64EEESF_NSA_ILi32EEEEEENS_10bfloat16_tENS5_IJlSB_lEEESI_SJ_NS4_8TiledMMAINS4_8MMA_AtomIJNS4_4SM904GMMA27MMA_64x64x16_F32BF16BF16_SSILNSN_5MajorE0ELSP_0ELNSN_7ScaleInE1ELSQ_1EEEEEENS4_6LayoutISC_NS5_IJNSA_ILi0EEESU_SU_EEEEENS5_IJNS4_10UnderscoreESX_SX_EEEEENS4_13SM90_TMA_LOADENS4_14ComposedLayoutINS4_7SwizzleILi2ELi4ELi3EEENS4_18smem_ptr_flag_bitsILi16EEENST_INS5_IJNSA_ILi8EEESG_EEENS5_IJSG_SB_EEEEEEEvNS4_8identityES10_S1A_vS1B_EENS_8epilogue10collective6detail29Sm90TmaWarpSpecializedAdapterINS1E_15DefaultEpilogueISI_SJ_SJ_NS1D_6thread17LinearCombinationISI_Li1EffLNS1I_9ScaleType4KindE0ELNS_15FloatRoundStyleE2ESI_EENS1_15EpilogueDefaultEEEEEvvEEEEvNT_6ParamsE --------------------------
	.section	.nv.info._ZN7cutlass13device_kernelINS_4gemm6kernel13GemmUniversalIN4cute5tupleIJiiiiEEENS1_10collective13CollectiveMmaINS1_34MainloopSm90TmaGmmaWarpSpecializedILi3ENS5_IJNS4_1CILi1EEESB_SB_EEENS1_32KernelTmaWarpSpecializedPingpongEEENS5_IJNSA_ILi64EEESF_NSA_ILi32EEEEEENS_10bfloat16_tENS5_IJlSB_lEEESI_SJ_NS4_8TiledMMAINS4_8MMA_AtomIJNS4_4SM904GMMA27MMA_64x64x16_F32BF16BF16_SSILNSN_5MajorE0ELSP_0ELNSN_7ScaleInE1ELSQ_1EEEEEENS4_6LayoutISC_NS5_IJNSA_ILi0EEESU_SU_EEEEENS5_IJNS4_10UnderscoreESX_SX_EEEEENS4_13SM90_TMA_LOADENS4_14ComposedLayoutINS4_7SwizzleILi2ELi4ELi3EEENS4_18smem_ptr_flag_bitsILi16EEENST_INS5_IJNSA_ILi8EEESG_EEENS5_IJSG_SB_EEEEEEEvNS4_8identityES10_S1A_vS1B_EENS_8epilogue10collective6detail29Sm90TmaWarpSpecializedAdapterINS1E_15DefaultEpilogueISI_SJ_SJ_NS1D_6thread17LinearCombinationISI_Li1EffLNS1I_9ScaleType4KindE0ELNS_15FloatRoundStyleE2ESI_EENS1_15EpilogueDefaultEEEEEvvEEEEvNT_6ParamsE,"",@"SHT_CUDA_INFO"
	.sectionflags	@""
	.align	4


	//----- nvinfo : EIATTR_CUDA_API_VERSION
	.align		4
        /*0000*/ 	.byte	0x04, 0x37
        /*0002*/ 	.short	(.L_21 - .L_20)
.L_20:
        /*0004*/ 	.word	0x00000082


	//----- nvinfo : EIATTR_KPARAM_INFO
	.align		4
.L_21:
        /*0008*/ 	.byte	0x04, 0x17
        /*000a*/ 	.short	(.L_23 - .L_22)
.L_22:
        /*000c*/ 	.word	0x00000000
        /*0010*/ 	.short	0x0000
        /*0012*/ 	.short	0x0070
        /*0014*/ 	.byte	0x00, 0xf0, 0x01, 0x10


	//----- nvinfo : EIATTR_SPARSE_MMA_MASK
	.align		4
.L_23:
        /*0018*/ 	.byte	0x03, 0x50
        /*001a*/ 	.short	0x0000


	//----- nvinfo : EIATTR_MAXREG_COUNT
	.align		4
        /*001c*/ 	.byte	0x03, 0x1b
        /*001e*/ 	.short	0x00a8


	//----- nvinfo : EIATTR_NUM_BARRIERS
	.align		4
        /*0020*/ 	.byte	0x02, 0x4c
        /*0022*/ 	.byte	0x01
	.zero		1


	//----- nvinfo : EIATTR_EXTERNS
	.align		4
        /*0024*/ 	.byte	0x04, 0x0f
        /*0026*/ 	.short	(.L_25 - .L_24)


	//   ....[0]....
	.align		4
.L_24:
        /*0028*/ 	.word	index@(__assertfail)


	//----- nvinfo : EIATTR_ANNOTATIONS
	.align		4
.L_25:
        /*002c*/ 	.byte	0x04, 0x55
        /*002e*/ 	.short	(.L_27 - .L_26)


	//   ....[0]....
.L_26:
        /*0030*/ 	.word	0x00000001
        /*0034*/ 	.byte	0xb0, 0x0a, 0x00, 0x00, 0x01, 0x00, 0x00, 0x00, 0xd0, 0x40, 0x00, 0x00, 0x01, 0x00, 0x00, 0x00
        /*0044*/ 	.byte	0xc0, 0x4c, 0x00, 0x00


	//----- nvinfo : EIATTR_MERCURY_ISA_VERSION
	.align		4
.L_27:
        /*0048*/ 	.byte	0x03, 0x5f
        /*004a*/ 	.short	0x0101


	//----- nvinfo : EIATTR_INT_WARP_WIDE_INSTR_OFFSETS
	.align		4
        /*004c*/ 	.byte	0x04, 0x31
        /*004e*/ 	.short	(.L_29 - .L_28)


	//   ....[0]....
.L_28:
        /*0050*/ 	.word	0x000003c0


	//   ....[1]....
        /*0054*/ 	.word	0x000003e0


	//   ....[2]....
        /*0058*/ 	.word	0x00000460


	//   ....[3]....
        /*005c*/ 	.word	0x00000470


	//   ....[4]....
        /*0060*/ 	.word	0x00000480


	//   ....[5]....
        /*0064*/ 	.word	0x000004a0


	//   ....[6]....
        /*0068*/ 	.word	0x00000530


	//   ....[7]....
        /*006c*/ 	.word	0x00000550


	//----- nvinfo : EIATTR_COOP_GROUP_MASK_REGIDS
	.align		4
.L_29:
        /*0070*/ 	.byte	0x04, 0x29
        /*0072*/ 	.short	(.L_31 - .L_30)


	//   ....[0]....
.L_30:
        /*0074*/ 	.word	0xffffffff


	//   ....[1]....
        /*0078*/ 	.word	0xffffffff


	//   ....[2]....
        /*007c*/ 	.word	0xffffffff


	//   ....[3]....
        /*0080*/ 	.word	0xffffffff


	//   ....[4]....
        /*0084*/ 	.word	0xffffffff


	//   ....[5]....
        /*0088*/ 	.word	0xffffffff


	//----- nvinfo : EIATTR_COOP_GROUP_INSTR_OFFSETS
	.align		4
.L_31:
        /*008c*/ 	.byte	0x04, 0x28
        /*008e*/ 	.short	(.L_33 - .L_32)


	//   ....[0]....
.L_32:
        /*0090*/ 	.word	0x00000070


	//   ....[1]....
        /*0094*/ 	.word	0x00000080


	//   ....[2]....
        /*0098*/ 	.word	0x00000140


	//   ....[3]....
        /*009c*/ 	.word	0x000002b0


	//   ....[4]....
        /*00a0*/ 	.word	0x000002f0


	//   ....[5]....
        /*00a4*/ 	.word	0x00000340


	//----- nvinfo : EIATTR_REG_RECONFIG
	.align		4
.L_33:
        /*00a8*/ 	.byte	0x01, 0x54
	.zero		2


	//----- nvinfo : EIATTR_SYSCALL_OFFSETS
	.align		4
        /*00ac*/ 	.byte	0x04, 0x46
        /*00ae*/ 	.short	(.L_35 - .L_34)


	//   ....[0]....
.L_34:
        /*00b0*/ 	.word	0x000015e0


	//----- nvinfo : EIATTR_MBARRIER_INSTR_OFFSETS
	.align		4
.L_35:
        /*00b4*/ 	.byte	0x04, 0x39
        /*00b6*/ 	.short	(.L_37 - .L_36)


	//   ....[0]....
.L_36:
        /*00b8*/ 	.word	0x00000240
        /*00bc*/ 	.word	0x000000ff
        /*00c0*/ 	.word	0x00000000
        /*00c4*/ 	.short	0x0100
        /*00c6*/ 	.byte	0x08
	.zero		1


	//   ....[1]....
        /*00c8*/ 	.word	0x00000250
        /*00cc*/ 	.word	0x000000ff
        /*00d0*/ 	.word	0x00000018
        /*00d4*/ 	.short	0x0100
        /*00d6*/ 	.byte	0x08
	.zero		1


	//   ....[2]....
        /*00d8*/ 	.word	0x00000260
        /*00dc*/ 	.word	0x000000ff
        /*00e0*/ 	.word	0x00000008
        /*00e4*/ 	.short	0x0100
        /*00e6*/ 	.byte	0x08
	.zero		1


	//   ....[3]....
        /*00e8*/ 	.word	0x00000270
        /*00ec*/ 	.word	0x000000ff
        /*00f0*/ 	.word	0x00000020
        /*00f4*/ 	.short	0x0100
        /*00f6*/ 	.byte	0x08
	.zero		1


	//   ....[4]....
        /*00f8*/ 	.word	0x00000280
        /*00fc*/ 	.word	0x000000ff
        /*0100*/ 	.word	0x00000010
        /*0104*/ 	.short	0x0100
        /*0106*/ 	.byte	0x08
	.zero		1


	//   ....[5]....
        /*0108*/ 	.word	0x00000290
        /*010c*/ 	.word	0x000000ff
        /*0110*/ 	.word	0x00000028
        /*0114*/ 	.short	0x0100
        /*0116*/ 	.byte	0x08
	.zero		1


	//   ....[6]....
        /*0118*/ 	.word	0x00000590
        /*011c*/ 	.word	0x000000ff
        /*0120*/ 	.word	0x00000060
        /*0124*/ 	.short	0x0100
        /*0126*/ 	.byte	0x08
	.zero		1


	//   ....[7]....
        /*0128*/ 	.word	0x00000600
        /*012c*/ 	.word	0x000000ff
        /*0130*/ 	.word	0x00000068
        /*0134*/ 	.short	0x0100
        /*0136*/ 	.byte	0x08
	.zero		1


	//   ....[8]....
        /*0138*/ 	.word	0x00000620
        /*013c*/ 	.word	0x000000ff
        /*0140*/ 	.word	0x00000040
        /*0144*/ 	.short	0x0100
        /*0146*/ 	.byte	0x09
	.zero		1


	//   ....[9]....
        /*0148*/ 	.word	0x00000630
        /*014c*/ 	.word	0x000000ff
        /*0150*/ 	.word	0x00000048
        /*0154*/ 	.short	0x0100
        /*0156*/ 	.byte	0x09
	.zero		1


	//   ....[10]....
        /*0158*/ 	.word	0x00000640
        /*015c*/ 	.word	0x000000ff
        /*0160*/ 	.word	0x00000050
        /*0164*/ 	.short	0x0100
        /*0166*/ 	.byte	0x09
	.zero		1


	//   ....[11]....
        /*0168*/ 	.word	0x00000650
        /*016c*/ 	.word	0x000000ff
        /*0170*/ 	.word	0x00000058
        /*0174*/ 	.short	0x0100
        /*0176*/ 	.byte	0x09
	.zero		1


	//   ....[12]....
        /*0178*/ 	.word	0x000014c0
        /*017c*/ 	.word	0x0000003d
        /*0180*/ 	.word	0x00000000
        /*0184*/ 	.short	0x010a
        /*0186*/ 	.byte	0x2a
	.zero		1


	//   ....[13]....
        /*0188*/ 	.word	0x00001660
        /*018c*/ 	.word	0x00000003
        /*0190*/ 	.word	0x00000000
        /*0194*/ 	.short	0x010a
        /*0196*/ 	.byte	0x3f
	.zero		1


	//   ....[14]....
        /*0198*/ 	.word	0x000016a0
        /*019c*/ 	.word	0x00000003
        /*01a0*/ 	.word	0x00000000
        /*01a4*/ 	.short	0x010a
        /*01a6*/ 	.byte	0x3f
	.zero		1


	//   ....[15]....
        /*01a8*/ 	.word	0x000018a0
        /*01ac*/ 	.word	0x000000ff
        /*01b0*/ 	.word	0x00000000
        /*01b4*/ 	.short	0x010a
        /*01b6*/ 	.byte	0x04
	.zero		1


	//   ....[16]....
        /*01b8*/ 	.word	0x000018e0
        /*01bc*/ 	.word	0x000000ff
        /*01c0*/ 	.word	0x00000000
        /*01c4*/ 	.short	0x010a
        /*01c6*/ 	.byte	0x04
	.zero		1


	//   ....[17]....
        /*01c8*/ 	.word	0x00001a40
        /*01cc*/ 	.word	0x000000ff
        /*01d0*/ 	.word	0x00000000
        /*01d4*/ 	.short	0x0101
        /*01d6*/ 	.byte	0x04
	.zero		1


	//   ....[18]....
        /*01d8*/ 	.word	0x00001b30
        /*01dc*/ 	.word	0x0000003e
        /*01e0*/ 	.word	0x00000000
        /*01e4*/ 	.short	0x0101
        /*01e6*/ 	.byte	0x2f
	.zero		1


	//   ....[19]....
        /*01e8*/ 	.word	0x00001c00
        /*01ec*/ 	.word	0x000000ff
        /*01f0*/ 	.word	0x00000000
        /*01f4*/ 	.short	0x0101
        /*01f6*/ 	.byte	0x06
	.zero		1


	//   ....[20]....
        /*01f8*/ 	.word	0x00001cb0
        /*01fc*/ 	.word	0x0000003d
        /*0200*/ 	.word	0x00000010
        /*0204*/ 	.short	0x010a
        /*0206*/ 	.byte	0x2a
	.zero		1


	//   ....[21]....
        /*0208*/ 	.word	0x000040f0
        /*020c*/ 	.word	0x00000040
        /*0210*/ 	.word	0x00000000
        /*0214*/ 	.short	0x0101
        /*0216*/ 	.byte	0x2f
	.zero		1


	//   ....[22]....
        /*0218*/ 	.word	0x00004a50
        /*021c*/ 	.word	0x0000000a
        /*0220*/ 	.word	0x00000018
        /*0224*/ 	.short	0x010a
        /*0226*/ 	.byte	0x3f
	.zero		1


	//   ....[23]....
        /*0228*/ 	.word	0x00004dd0
        /*022c*/ 	.word	0x00000005
        /*0230*/ 	.word	0x00000068
        /*0234*/ 	.short	0x0101
        /*0236*/ 	.byte	0x3f
	.zero		1


	//   ....[24]....
        /*0238*/ 	.word	0x00005550
        /*023c*/ 	.word	0x00000009
        /*0240*/ 	.word	0x00000000
        /*0244*/ 	.short	0x010a
        /*0246*/ 	.byte	0x3f
	.zero		1


	//   ....[25]....
        /*0248*/ 	.word	0x000055d0
        /*024c*/ 	.word	0x00000006
        /*0250*/ 	.word	0x00000000
        /*0254*/ 	.short	0x010a
        /*0256*/ 	.byte	0x3f
	.zero		1


	//   ....[26]....
        /*0258*/ 	.word	0x00005660
        /*025c*/ 	.word	0x00000003
        /*0260*/ 	.word	0x00000000
        /*0264*/ 	.short	0x010a
        /*0266*/ 	.byte	0x3f
	.zero		1


	//   ....[27]....
        /*0268*/ 	.word	0x000056c0
        /*026c*/ 	.word	0x0000003f
        /*0270*/ 	.word	0x00000000
        /*0274*/ 	.short	0x010a
        /*0276*/ 	.byte	0x3f
	.zero		1


	//   ....[28]....
        /*0278*/ 	.word	0x00005710
        /*027c*/ 	.word	0x00000003
        /*0280*/ 	.word	0x00000000
        /*0284*/ 	.short	0x010a
        /*0286*/ 	.byte	0x3f
	.zero		1


	//   ....[29]....
        /*0288*/ 	.word	0x00005770
        /*028c*/ 	.word	0x00000004
        /*0290*/ 	.word	0x00000000
        /*0294*/ 	.short	0x010a
        /*0296*/ 	.byte	0x3f
	.zero		1


	//   ....[30]....
        /*0298*/ 	.word	0x000057c0
        /*029c*/ 	.word	0x0000003f
        /*02a0*/ 	.word	0x00000010
        /*02a4*/ 	.short	0x010a
        /*02a6*/ 	.byte	0x3f
	.zero		1


	//   ....[31]....
        /*02a8*/ 	.word	0x00005890
        /*02ac*/ 	.word	0x0000000a
        /*02b0*/ 	.word	0x00000018
        /*02b4*/ 	.short	0x010a
        /*02b6*/ 	.byte	0x3f
	.zero		1


	//   ....[32]....
        /*02b8*/ 	.word	0x00005960
        /*02bc*/ 	.word	0x00000009
        /*02c0*/ 	.word	0x00000000
        /*02c4*/ 	.short	0x010a
        /*02c6*/ 	.byte	0x3f
	.zero		1


	//   ....[33]....
        /*02c8*/ 	.word	0x000059b0
        /*02cc*/ 	.word	0x00000006
        /*02d0*/ 	.word	0x00000000
        /*02d4*/ 	.short	0x010a
        /*02d6*/ 	.byte	0x3f
	.zero		1


	//----- nvinfo : EIATTR_NUM_MBARRIERS
	.align		4
.L_37:
        /*02d8*/ 	.byte	0x03, 0x38
        /*02da*/ 	.short	0x000c


	//----- nvinfo : EIATTR_EXIT_INSTR_OFFSETS
	.align		4
        /*02dc*/ 	.byte	0x04, 0x1c
        /*02de*/ 	.short	(.L_39 - .L_38)


	//   ....[0]....
.L_38:
        /*02e0*/ 	.word	0x00001160


	//   ....[1]....
        /*02e4*/ 	.word	0x000011c0


	//   ....[2]....
        /*02e8*/ 	.word	0x00004780


	//   ....[3]....
        /*02ec*/ 	.word	0x000047b0


	//   ....[4]....
        /*02f0*/ 	.word	0x000056b0


	//----- nvinfo : EIATTR_MAX_THREADS
	.align		4
.L_39:
        /*02f4*/ 	.byte	0x04, 0x05
        /*02f6*/ 	.short	(.L_41 - .L_40)
.L_40:
        /*02f8*/ 	.word	0x00000180
        /*02fc*/ 	.word	0x00000001
        /*0300*/ 	.word	0x00000001


	//----- nvinfo : EIATTR_CRS_STACK_SIZE
	.align		4
.L_41:
        /*0304*/ 	.byte	0x04, 0x1e
        /*0306*/ 	.short	(.L_43 - .L_42)
.L_42:
        /*0308*/ 	.word	0x00000000


	//----- nvinfo : EIATTR_CBANK_PARAM_SIZE
	.align		4
.L_43:
        /*030c*/ 	.byte	0x03, 0x19
        /*030e*/ 	.short	0x0470


	//----- nvinfo : EIATTR_PARAM_CBANK
	.align		4
        /*0310*/ 	.byte	0x04, 0x0a
        /*0312*/ 	.short	(.L_45 - .L_44)
	.align		4
.L_44:
        /*0314*/ 	.word	index@(.nv.constant0._ZN7cutlass13device_kernelINS_4gemm6kernel13GemmUniversalIN4cute5tupleIJiiiiEEENS1_10collective13CollectiveMmaINS1_34MainloopSm90TmaGmmaWarpSpecializedILi3ENS5_IJNS4_1CILi1EEESB_SB_EEENS1_32KernelTmaWarpSpecializedPingpongEEENS5_IJNSA_ILi64EEESF_NSA_ILi32EEEEEENS_10bfloat16_tENS5_IJlSB_lEEESI_SJ_NS4_8TiledMMAINS4_8MMA_AtomIJNS4_4SM904GMMA27MMA_64x64x16_F32BF16BF16_SSILNSN_5MajorE0ELSP_0ELNSN_7ScaleInE1ELSQ_1EEEEEENS4_6LayoutISC_NS5_IJNSA_ILi0EEESU_SU_EEEEENS5_IJNS4_10UnderscoreESX_SX_EEEEENS4_13SM90_TMA_LOADENS4_14ComposedLayoutINS4_7SwizzleILi2ELi4ELi3EEENS4_18smem_ptr_flag_bitsILi16EEENST_INS5_IJNSA_ILi8EEESG_EEENS5_IJSG_SB_EEEEEEEvNS4_8identityES10_S1A_vS1B_EENS_8epilogue10collective6detail29Sm90TmaWarpSpecializedAdapterINS1E_15DefaultEpilogueISI_SJ_SJ_NS1D_6thread17LinearCombinationISI_Li1EffLNS1I_9ScaleType4KindE0ELNS_15FloatRoundStyleE2ESI_EENS1_15EpilogueDefaultEEEEEvvEEEEvNT_6ParamsE)
        /*0318*/ 	.short	0x0210
        /*031a*/ 	.short	0x0470


	//----- nvinfo : EIATTR_SW_WAR
	.align		4
.L_45:
        /*031c*/ 	.byte	0x04, 0x36
        /*031e*/ 	.short	(.L_47 - .L_46)
.L_46:
        /*0320*/ 	.word	0x00000008
.L_47:


//--------------------- .nv.callgraph             --------------------------
	.section	.nv.callgraph,"",@"SHT_CUDA_CALLGRAPH"
	.align	4
	.sectionentsize	8
	.align		4
        /*0000*/ 	.word	0x00000000
	.align		4
        /*0004*/ 	.word	0xffffffff
	.align		4
        /*0008*/ 	.word	index@(_ZN7cutlass13device_kernelINS_4gemm6kernel13GemmUniversalIN4cute5tupleIJiiiiEEENS1_10collective13CollectiveMmaINS1_34MainloopSm90TmaGmmaWarpSpecializedILi3ENS5_IJNS4_1CILi1EEESB_SB_EEENS1_32KernelTmaWarpSpecializedPingpongEEENS5_IJNSA_ILi64EEESF_NSA_ILi32EEEEEENS_10bfloat16_tENS5_IJlSB_lEEESI_SJ_NS4_8TiledMMAINS4_8MMA_AtomIJNS4_4SM904GMMA27MMA_64x64x16_F32BF16BF16_SSILNSN_5MajorE0ELSP_0ELNSN_7ScaleInE1ELSQ_1EEEEEENS4_6LayoutISC_NS5_IJNSA_ILi0EEESU_SU_EEEEENS5_IJNS4_10UnderscoreESX_SX_EEEEENS4_13SM90_TMA_LOADENS4_14ComposedLayoutINS4_7SwizzleILi2ELi4ELi3EEENS4_18smem_ptr_flag_bitsILi16EEENST_INS5_IJNSA_ILi8EEESG_EEENS5_IJSG_SB_EEEEEEEvNS4_8identityES10_S1A_vS1B_EENS_8epilogue10collective6detail29Sm90TmaWarpSpecializedAdapterINS1E_15DefaultEpilogueISI_SJ_SJ_NS1D_6thread17LinearCombinationISI_Li1EffLNS1I_9ScaleType4KindE0ELNS_15FloatRoundStyleE2ESI_EENS1_15EpilogueDefaultEEEEEvvEEEEvNT_6ParamsE)
	.align		4
        /*000c*/ 	.word	index@(__assertfail)
	.align		4
        /*0010*/ 	.word	0x00000000
	.align		4
        /*0014*/ 	.word	0xfffffffe
	.align		4
        /*0018*/ 	.word	0x00000000
	.align		4
        /*001c*/ 	.word	0xfffffffd
	.align		4
        /*0020*/ 	.word	0x00000000
	.align		4
        /*0024*/ 	.word	0xfffffffc


//--------------------- .nv.constant4             --------------------------
	.section	.nv.constant4,"a",@progbits
	.align	8
	.align		8
.nv.constant4:
        /*0000*/ 	.dword	__assertfail
	.align		8
        /*0008*/ 	.dword	__unnamed_1
	.align		8
        /*0010*/ 	.dword	_ZN40_INTERNAL_1b6b8514_4_k_cu_e8a822ef_218214cuda3std3__45__cpo5beginE
	.align		8
        /*0018*/ 	.dword	_ZN40_INTERNAL_1b6b8514_4_k_cu_e8a822ef_218214cuda3std3__45__cpo3endE
	.align		8
        /*0020*/ 	.dword	_ZN40_INTERNAL_1b6b8514_4_k_cu_e8a822ef_218214cuda3std3__45__cpo6cbeginE
	.align		8
        /*0028*/ 	.dword	_ZN40_INTERNAL_1b6b8514_4_k_cu_e8a822ef_218214cuda3std3__45__cpo4cendE
	.align		8
        /*0030*/ 	.dword	_ZN40_INTERNAL_1b6b8514_4_k_cu_e8a822ef_218214cuda3std3__442_GLOBAL__N__1b6b8514_4_k_cu_e8a822ef_218216ignoreE
	.align		8
        /*0038*/ 	.dword	_ZN40_INTERNAL_1b6b8514_4_k_cu_e8a822ef_218214cuda3std3__419piecewise_constructE
	.align		8
        /*0040*/ 	.dword	_ZN40_INTERNAL_1b6b8514_4_k_cu_e8a822ef_218214cuda3std3__48in_placeE
	.align		8
        /*0048*/ 	.dword	_ZN40_INTERNAL_1b6b8514_4_k_cu_e8a822ef_218214cuda3std6ranges3__45__cpo4swapE
	.align		8
        /*0050*/ 	.dword	_ZN40_INTERNAL_1b6b8514_4_k_cu_e8a822ef_218214cuda3std6ranges3__45__cpo9iter_moveE
	.align		8
        /*0058*/ 	.dword	_ZN40_INTERNAL_1b6b8514_4_k_cu_e8a822ef_218214cute7productE
	.align		8
        /*0060*/ 	.dword	_ZN40_INTERNAL_1b6b8514_4_k_cu_e8a822ef_218214cute1_E
	.align		8
        /*0068*/ 	.dword	$str$22
	.align		8
        /*0070*/ 	.dword	$str$23


//--------------------- .text._ZN7cutlass13device_kernelINS_4gemm6kernel13GemmUniversalIN4cute5tupleIJiiiiEEENS1_10collective13CollectiveMmaINS1_34MainloopSm90TmaGmmaWarpSpecializedILi3ENS5_IJNS4_1CILi1EEESB_SB_EEENS1_32KernelTmaWarpSpecializedPingpongEEENS5_IJNSA_ILi64EEESF_NSA_ILi32EEEEEENS_10bfloat16_tENS5_IJlSB_lEEESI_SJ_NS4_8TiledMMAINS4_8MMA_AtomIJNS4_4SM904GMMA27MMA_64x64x16_F32BF16BF16_SSILNSN_5MajorE0ELSP_0ELNSN_7ScaleInE1ELSQ_1EEEEEENS4_6LayoutISC_NS5_IJNSA_ILi0EEESU_SU_EEEEENS5_IJNS4_10UnderscoreESX_SX_EEEEENS4_13SM90_TMA_LOADENS4_14ComposedLayoutINS4_7SwizzleILi2ELi4ELi3EEENS4_18smem_ptr_flag_bitsILi16EEENST_INS5_IJNSA_ILi8EEESG_EEENS5_IJSG_SB_EEEEEEEvNS4_8identityES10_S1A_vS1B_EENS_8epilogue10collective6detail29Sm90TmaWarpSpecializedAdapterINS1E_15DefaultEpilogueISI_SJ_SJ_NS1D_6thread17LinearCombinationISI_Li1EffLNS1I_9ScaleType4KindE0ELNS_15FloatRoundStyleE2ESI_EENS1_15EpilogueDefaultEEEEEvvEEEEvNT_6ParamsE --------------------------
	.section	.text._ZN7cutlass13device_kernelINS_4gemm6kernel13GemmUniversalIN4cute5tupleIJiiiiEEENS1_10collective13CollectiveMmaINS1_34MainloopSm90TmaGmmaWarpSpecializedILi3ENS5_IJNS4_1CILi1EEESB_SB_EEENS1_32KernelTmaWarpSpecializedPingpongEEENS5_IJNSA_ILi64EEESF_NSA_ILi32EEEEEENS_10bfloat16_tENS5_IJlSB_lEEESI_SJ_NS4_8TiledMMAINS4_8MMA_AtomIJNS4_4SM904GMMA27MMA_64x64x16_F32BF16BF16_SSILNSN_5MajorE0ELSP_0ELNSN_7ScaleInE1ELSQ_1EEEEEENS4_6LayoutISC_NS5_IJNSA_ILi0EEESU_SU_EEEEENS5_IJNS4_10UnderscoreESX_SX_EEEEENS4_13SM90_TMA_LOADENS4_14ComposedLayoutINS4_7SwizzleILi2ELi4ELi3EEENS4_18smem_ptr_flag_bitsILi16EEENST_INS5_IJNSA_ILi8EEESG_EEENS5_IJSG_SB_EEEEEEEvNS4_8identityES10_S1A_vS1B_EENS_8epilogue10collective6detail29Sm90TmaWarpSpecializedAdapterINS1E_15DefaultEpilogueISI_SJ_SJ_NS1D_6thread17LinearCombinationISI_Li1EffLNS1I_9ScaleType4KindE0ELNS_15FloatRoundStyleE2ESI_EENS1_15EpilogueDefaultEEEEEvvEEEEvNT_6ParamsE,"ax",@progbits
	.align	128
.text._ZN7cutlass13device_kernelINS_4gemm6kernel13GemmUniversalIN4cute5tupleIJiiiiEEENS1_10collective13CollectiveMmaINS1_34MainloopSm90TmaGmmaWarpSpecializedILi3ENS5_IJNS4_1CILi1EEESB_SB_EEENS1_32KernelTmaWarpSpecializedPingpongEEENS5_IJNSA_ILi64EEESF_NSA_ILi32EEEEEENS_10bfloat16_tENS5_IJlSB_lEEESI_SJ_NS4_8TiledMMAINS4_8MMA_AtomIJNS4_4SM904GMMA27MMA_64x64x16_F32BF16BF16_SSILNSN_5MajorE0ELSP_0ELNSN_7ScaleInE1ELSQ_1EEEEEENS4_6LayoutISC_NS5_IJNSA_ILi0EEESU_SU_EEEEENS5_IJNS4_10UnderscoreESX_SX_EEEEENS4_13SM90_TMA_LOADENS4_14ComposedLayoutINS4_7SwizzleILi2ELi4ELi3EEENS4_18smem_ptr_flag_bitsILi16EEENST_INS5_IJNSA_ILi8EEESG_EEENS5_IJSG_SB_EEEEEEEvNS4_8identityES10_S1A_vS1B_EENS_8epilogue10collective6detail29Sm90TmaWarpSpecializedAdapterINS1E_15DefaultEpilogueISI_SJ_SJ_NS1D_6thread17LinearCombinationISI_Li1EffLNS1I_9ScaleType4KindE0ELNS_15FloatRoundStyleE2ESI_EENS1_15EpilogueDefaultEEEEEvvEEEEvNT_6ParamsE:
        .type           _ZN7cutlass13device_kernelINS_4gemm6kernel13GemmUniversalIN4cute5tupleIJiiiiEEENS1_10collective13CollectiveMmaINS1_34MainloopSm90TmaGmmaWarpSpecializedILi3ENS5_IJNS4_1CILi1EEESB_SB_EEENS1_32KernelTmaWarpSpecializedPingpongEEENS5_IJNSA_ILi64EEESF_NSA_ILi32EEEEEENS_10bfloat16_tENS5_IJlSB_lEEESI_SJ_NS4_8TiledMMAINS4_8MMA_AtomIJNS4_4SM904GMMA27MMA_64x64x16_F32BF16BF16_SSILNSN_5MajorE0ELSP_0ELNSN_7ScaleInE1ELSQ_1EEEEEENS4_6LayoutISC_NS5_IJNSA_ILi0EEESU_SU_EEEEENS5_IJNS4_10UnderscoreESX_SX_EEEEENS4_13SM90_TMA_LOADENS4_14ComposedLayoutINS4_7SwizzleILi2ELi4ELi3EEENS4_18smem_ptr_flag_bitsILi16EEENST_INS5_IJNSA_ILi8EEESG_EEENS5_IJSG_SB_EEEEEEEvNS4_8identityES10_S1A_vS1B_EENS_8epilogue10collective6detail29Sm90TmaWarpSpecializedAdapterINS1E_15DefaultEpilogueISI_SJ_SJ_NS1D_6thread17LinearCombinationISI_Li1EffLNS1I_9ScaleType4KindE0ELNS_15FloatRoundStyleE2ESI_EENS1_15EpilogueDefaultEEEEEvvEEEEvNT_6ParamsE,@function
        .size           _ZN7cutlass13device_kernelINS_4gemm6kernel13GemmUniversalIN4cute5tupleIJiiiiEEENS1_10collective13CollectiveMmaINS1_34MainloopSm90TmaGmmaWarpSpecializedILi3ENS5_IJNS4_1CILi1EEESB_SB_EEENS1_32KernelTmaWarpSpecializedPingpongEEENS5_IJNSA_ILi64EEESF_NSA_ILi32EEEEEENS_10bfloat16_tENS5_IJlSB_lEEESI_SJ_NS4_8TiledMMAINS4_8MMA_AtomIJNS4_4SM904GMMA27MMA_64x64x16_F32BF16BF16_SSILNSN_5MajorE0ELSP_0ELNSN_7ScaleInE1ELSQ_1EEEEEENS4_6LayoutISC_NS5_IJNSA_ILi0EEESU_SU_EEEEENS5_IJNS4_10UnderscoreESX_SX_EEEEENS4_13SM90_TMA_LOADENS4_14ComposedLayoutINS4_7SwizzleILi2ELi4ELi3EEENS4_18smem_ptr_flag_bitsILi16EEENST_INS5_IJNSA_ILi8EEESG_EEENS5_IJSG_SB_EEEEEEEvNS4_8identityES10_S1A_vS1B_EENS_8epilogue10collective6detail29Sm90TmaWarpSpecializedAdapterINS1E_15DefaultEpilogueISI_SJ_SJ_NS1D_6thread17LinearCombinationISI_Li1EffLNS1I_9ScaleType4KindE0ELNS_15FloatRoundStyleE2ESI_EENS1_15EpilogueDefaultEEEEEvvEEEEvNT_6ParamsE,(.L_x_131 - _ZN7cutlass13device_kernelINS_4gemm6kernel13GemmUniversalIN4cute5tupleIJiiiiEEENS1_10collective13CollectiveMmaINS1_34MainloopSm90TmaGmmaWarpSpecializedILi3ENS5_IJNS4_1CILi1EEESB_SB_EEENS1_32KernelTmaWarpSpecializedPingpongEEENS5_IJNSA_ILi64EEESF_NSA_ILi32EEEEEENS_10bfloat16_tENS5_IJlSB_lEEESI_SJ_NS4_8TiledMMAINS4_8MMA_AtomIJNS4_4SM904GMMA27MMA_64x64x16_F32BF16BF16_SSILNSN_5MajorE0ELSP_0ELNSN_7ScaleInE1ELSQ_1EEEEEENS4_6LayoutISC_NS5_IJNSA_ILi0EEESU_SU_EEEEENS5_IJNS4_10UnderscoreESX_SX_EEEEENS4_13SM90_TMA_LOADENS4_14ComposedLayoutINS4_7SwizzleILi2ELi4ELi3EEENS4_18smem_ptr_flag_bitsILi16EEENST_INS5_IJNSA_ILi8EEESG_EEENS5_IJSG_SB_EEEEEEEvNS4_8identityES10_S1A_vS1B_EENS_8epilogue10collective6detail29Sm90TmaWarpSpecializedAdapterINS1E_15DefaultEpilogueISI_SJ_SJ_NS1D_6thread17LinearCombinationISI_Li1EffLNS1I_9ScaleType4KindE0ELNS_15FloatRoundStyleE2ESI_EENS1_15EpilogueDefaultEEEEEvvEEEEvNT_6ParamsE)
        .other          _ZN7cutlass13device_kernelINS_4gemm6kernel13GemmUniversalIN4cute5tupleIJiiiiEEENS1_10collective13CollectiveMmaINS1_34MainloopSm90TmaGmmaWarpSpecializedILi3ENS5_IJNS4_1CILi1EEESB_SB_EEENS1_32KernelTmaWarpSpecializedPingpongEEENS5_IJNSA_ILi64EEESF_NSA_ILi32EEEEEENS_10bfloat16_tENS5_IJlSB_lEEESI_SJ_NS4_8TiledMMAINS4_8MMA_AtomIJNS4_4SM904GMMA27MMA_64x64x16_F32BF16BF16_SSILNSN_5MajorE0ELSP_0ELNSN_7ScaleInE1ELSQ_1EEEEEENS4_6LayoutISC_NS5_IJNSA_ILi0EEESU_SU_EEEEENS5_IJNS4_10UnderscoreESX_SX_EEEEENS4_13SM90_TMA_LOADENS4_14ComposedLayoutINS4_7SwizzleILi2ELi4ELi3EEENS4_18smem_ptr_flag_bitsILi16EEENST_INS5_IJNSA_ILi8EEESG_EEENS5_IJSG_SB_EEEEEEEvNS4_8identityES10_S1A_vS1B_EENS_8epilogue10collective6detail29Sm90TmaWarpSpecializedAdapterINS1E_15DefaultEpilogueISI_SJ_SJ_NS1D_6thread17LinearCombinationISI_Li1EffLNS1I_9ScaleType4KindE0ELNS_15FloatRoundStyleE2ESI_EENS1_15EpilogueDefaultEEEEEvvEEEEvNT_6ParamsE,@"STO_CUDA_ENTRY STV_DEFAULT"
_ZN7cutlass13device_kernelINS_4gemm6kernel13GemmUniversalIN4cute5tupleIJiiiiEEENS1_10collective13CollectiveMmaINS1_34MainloopSm90TmaGmmaWarpSpecializedILi3ENS5_IJNS4_1CILi1EEESB_SB_EEENS1_32KernelTmaWarpSpecializedPingpongEEENS5_IJNSA_ILi64EEESF_NSA_ILi32EEEEEENS_10bfloat16_tENS5_IJlSB_lEEESI_SJ_NS4_8TiledMMAINS4_8MMA_AtomIJNS4_4SM904GMMA27MMA_64x64x16_F32BF16BF16_SSILNSN_5MajorE0ELSP_0ELNSN_7ScaleInE1ELSQ_1EEEEEENS4_6LayoutISC_NS5_IJNSA_ILi0EEESU_SU_EEEEENS5_IJNS4_10UnderscoreESX_SX_EEEEENS4_13SM90_TMA_LOADENS4_14ComposedLayoutINS4_7SwizzleILi2ELi4ELi3EEENS4_18smem_ptr_flag_bitsILi16EEENST_INS5_IJNSA_ILi8EEESG_EEENS5_IJSG_SB_EEEEEEEvNS4_8identityES10_S1A_vS1B_EENS_8epilogue10collective6detail29Sm90TmaWarpSpecializedAdapterINS1E_15DefaultEpilogueISI_SJ_SJ_NS1D_6thread17LinearCombinationISI_Li1EffLNS1I_9ScaleType4KindE0ELNS_15FloatRoundStyleE2ESI_EENS1_15EpilogueDefaultEEEEEvvEEEEvNT_6ParamsE:
[----:B------:R-:W0:Y:S02]  /*0000*/  LDC R1, c[0x0][0x28] ;  /* 0x00000a00ff017b82 */ /* 0x000e240000000800 */
[----:B0-----:R-:W-:Y:S01]  /*0010*/  VIADD R1, R1, 0xfffffff8 ;  /* 0xfffffff801017836 */ /* 0x001fe20000000000 */
[----:B------:R-:W0:Y:S01]  /*0020*/  S2R R4, SR_TID.X ;  /* 0x0000000000047919 */ /* 0x000e220000002100 */
[----:B------:R-:W-:Y:S01]  /*0030*/  ELECT P0, URZ, PT ;  /* 0x00000000003f782f */ /* 0x000fe20003800000 */
[----:B------:R-:W-:Y:S01]  /*0040*/  BSSY B0, `(.L_x_0) ;  /* 0x000000f000007945 */ /* 0x000fe20003800000 */
[--C-:B0-----:R-:W-:Y:S02]  /*0050*/  SHF.R.U32.HI R0, RZ, 0x5, R4.reuse ;  /* 0x00000005ff007819 */ /* 0x101fe40000011604 */
[----:B------:R-:W-:-:S03]  /*0060*/  SHF.R.U32.HI R5, RZ, 0x7, R4 ;  /* 0x00000007ff057819 */ /* 0x000fc60000011604 */
[----:B------:R-:W0:Y:S04]  /*0070*/  SHFL.IDX PT, R2, R0, RZ, 0x1f ;  /* 0x00001fff00027589 */ /* 0x000e2800000e0000 */
[----:B------:R1:W2:Y:S01]  /*0080*/  SHFL.IDX PT, R8, R5, RZ, 0x1f ;  /* 0x00001fff05087589 */ /* 0x0002a200000e0000 */
[----:B0-----:R-:W-:-:S13]  /*0090*/  ISETP.NE.OR P0, PT, R2, RZ, !P0 ;  /* 0x000000ff0200720c */ /* 0x001fda0004705670 */
[----:B-12---:R-:W-:Y:S05]  /*00a0*/  @P0 BRA `(.L_x_1) ;  /* 0x0000000000200947 */ /* 0x006fea0003800000 */
[----:B------:R-:W-:Y:S02]  /*00b0*/  ULDC.64 UR4, c[0x0][0x198] ;  /* 0x0000660000047ab9 */ /* 0x000fe40000000a00 */
[----:B------:R-:W-:Y:S02]  /*00c0*/  UIADD3 UR6, UP0, UR4, 0xf0, URZ ;  /* 0x000000f004067890 */ /* 0x000fe4000ff1e03f */
[----:B------:R-:W-:Y:S02]  /*00d0*/  UIADD3 UR4, UP1, UR4, 0x1f0, URZ ;  /* 0x000001f004047890 */ /* 0x000fe4000ff3e03f */
[----:B------:R-:W-:Y:S02]  /*00e0*/  UIADD3.X UR7, URZ, UR5, URZ, UP0, !UPT ;  /* 0x000000053f077290 */ /* 0x000fe400087fe43f */
[----:B------:R-:W-:-:S07]  /*00f0*/  UIADD3.X UR5, URZ, UR5, URZ, UP1, !UPT ;  /* 0x000000053f057290 */ /* 0x000fce0008ffe43f */
[----:B------:R0:W-:Y:S02]  /*0100*/  UTMACCTL.PF [UR6] ;  /* 0x00000000060079b9 */ /* 0x0001e40008040000 */
[----:B------:R0:W-:Y:S02]  /*0110*/  UTMACCTL.PF [UR4] ;  /* 0x00000000040079b9 */ /* 0x0001e40008040000 */
[----:B0-----:R-:W-:Y:S01]  /*0120*/  NOP ;  /* 0x0000000000007918 */ /* 0x001fe20000000000 */
.L_x_1:
[----:B------:R-:W-:Y:S05]  /*0130*/  BSYNC B0 ;  /* 0x0000000000007941 */ /* 0x000fea0003800000 */
.L_x_0:
[----:B------:R-:W0:Y:S02]  /*0140*/  SHFL.IDX PT, R3, R0, RZ, 0x1f ;  /* 0x00001fff00037589 */ /* 0x000e2400000e0000 */
[----:B0-----:R-:W-:-:S13]  /*0150*/  ISETP.NE.AND P0, PT, R3, RZ, PT ;  /* 0x000000ff0300720c */ /* 0x001fda0003f05270 */
[----:B------:R-:W-:Y:S05]  /*0160*/  @P0 BRA `(.L_x_2) ;  /* 0x0000000000500947 */ /* 0x000fea0003800000 */
[----:B------:R-:W0:Y:S01]  /*0170*/  S2UR UR8, SR_CgaCtaId ;  /* 0x00000000000879c3 */ /* 0x000e220000008800 */
[----:B------:R-:W-:Y:S01]  /*0180*/  UMOV UR4, 0x400 ;  /* 0x0000040000047882 */ /* 0x000fe20000000000 */
[----:B------:R-:W-:Y:S01]  /*0190*/  UMOV UR5, 0x1 ;  /* 0x0000000100057882 */ /* 0x000fe20000000000 */
[----:B------:R-:W-:Y:S01]  /*01a0*/  UMOV UR6, 0x80 ;  /* 0x0000008000067882 */ /* 0x000fe20000000000 */
[----:B------:R-:W-:Y:S01]  /*01b0*/  ELECT P0, URZ, PT ;  /* 0x00000000003f782f */ /* 0x000fe20003800000 */
[----:B------:R-:W-:-:S04]  /*01c0*/  UIADD3 UR6, -UR6, 0x100000, URZ ;  /* 0x0010000006067890 */ /* 0x000fc8000fffe13f */
[----:B------:R-:W-:Y:S02]  /*01d0*/  USHF.L.U32 UR7, UR6, 0xb, URZ ;  /* 0x0000000b06077899 */ /* 0x000fe4000800063f */
[----:B------:R-:W-:Y:S02]  /*01e0*/  USHF.L.U32 UR6, UR6, 0x1, URZ ;  /* 0x0000000106067899 */ /* 0x000fe4000800063f */
[----:B0-----:R-:W-:Y:S02]  /*01f0*/  ULEA UR8, UR8, UR4, 0x18 ;  /* 0x0000000408087291 */ /* 0x001fe4000f8ec03f */
[----:B------:R-:W-:-:S04]  /*0200*/  UIADD3 UR4, -UR5, 0x100000, URZ ;  /* 0x0010000005047890 */ /* 0x000fc8000fffe13f */
[----:B------:R-:W-:Y:S02]  /*0210*/  USHF.L.U32 UR5, UR4, 0xb, URZ ;  /* 0x0000000b04057899 */ /* 0x000fe4000800063f */
[----:B------:R-:W-:Y:S01]  /*0220*/  USHF.L.U32 UR4, UR4, 0x1, URZ ;  /* 0x0000000104047899 */ /* 0x000fe2000800063f */
[----:B------:R-:W0:Y:S11]  /*0230*/  FENCE.VIEW.ASYNC.S ;  /* 0x00000000000073c6 */ /* 0x000e360000000000 */
[----:B0-----:R0:W1:Y:S01]  /*0240*/  SYNCS.EXCH.64 URZ, [UR8], UR4 ;  /* 0x00000004083f75b2 */ /* 0x0010620008000100 */
[----:B------:R0:W2:Y:S01]  /*0250*/  SYNCS.EXCH.64 URZ, [UR8+0x18], UR6 ;  /* 0x00001806083f75b2 */ /* 0x0000a20008000100 */
[----:B------:R0:W3:Y:S01]  /*0260*/  SYNCS.EXCH.64 URZ, [UR8+0x8], UR4 ;  /* 0x00000804083f75b2 */ /* 0x0000e20008000100 */
[----:B------:R0:W4:Y:S01]  /*0270*/  SYNCS.EXCH.64 URZ, [UR8+0x20], UR6 ;  /* 0x00002006083f75b2 */ /* 0x0001220008000100 */
[----:B------:R0:W0:Y:S01]  /*0280*/  SYNCS.EXCH.64 URZ, [UR8+0x10], UR4 ;  /* 0x00001004083f75b2 */ /* 0x0000220008000100 */
[----:B------:R0:W0:Y:S01]  /*0290*/  SYNCS.EXCH.64 URZ, [UR8+0x28], UR6 ;  /* 0x00002806083f75b2 */ /* 0x0000220008000100 */
[----:B------:R-:W-:Y:S01]  /*02a0*/  NOP ;  /* 0x0000000000007918 */ /* 0x000fe20000000000 */
.L_x_2:
[----:B------:R-:W5:Y:S01]  /*02b0*/  SHFL.IDX PT, R6, R0, RZ, 0x1f ;  /* 0x00001fff00067589 */ /* 0x000f6200000e0000 */
[----:B------:R-:W-:Y:S01]  /*02c0*/  ELECT P0, URZ, PT ;  /* 0x00000000003f782f */ /* 0x000fe20003800000 */
[----:B------:R-:W-:Y:S01]  /*02d0*/  NOP ;  /* 0x0000000000007918 */ /* 0x000fe20000000000 */
[----:B------:R-:W-:Y:S01]  /*02e0*/  ELECT P1, URZ, PT ;  /* 0x00000000003f782f */ /* 0x000fe20003820000 */
[----:B------:R-:W1:Y:S01]  /*02f0*/  SHFL.IDX PT, R3, R0, RZ, 0x1f ;  /* 0x00001fff00037589 */ /* 0x000e6200000e0000 */
[----:B0-----:R-:W-:Y:S01]  /*0300*/  UMOV UR4, 0x20 ;  /* 0x0000002000047882 */ /* 0x001fe20000000000 */
[----:B------:R-:W-:Y:S01]  /*0310*/  UMOV UR11, 0x80 ;  /* 0x00000080000b7882 */ /* 0x000fe20000000000 */
[----:B------:R-:W-:Y:S01]  /*0320*/  NOP ;  /* 0x0000000000007918 */ /* 0x000fe20000000000 */
[C---:B------:R-:W-:Y:S01]  /*0330*/  VIADD R33, R8.reuse, 0xffffffff ;  /* 0xffffffff08217836 */ /* 0x040fe20000000000 */
[----:B------:R-:W0:Y:S01]  /*0340*/  SHFL.IDX PT, R5, R5, RZ, 0x1f ;  /* 0x00001fff05057589 */ /* 0x000e2200000e0000 */
[----:B------:R-:W-:Y:S01]  /*0350*/  ULDC.64 UR36, c[0x0][0x208] ;  /* 0x0000820000247ab9 */ /* 0x000fe20000000a00 */
[----:B------:R-:W-:-:S02]  /*0360*/  ISETP.NE.AND P2, PT, R8, RZ, PT ;  /* 0x000000ff0800720c */ /* 0x000fc40003f45270 */
[----:B------:R-:W-:Y:S02]  /*0370*/  ISETP.GE.U32.AND P3, PT, R33, 0x2, PT ;  /* 0x000000022100780c */ /* 0x000fe40003f66070 */
[----:B-----5:R-:W-:Y:S02]  /*0380*/  ISETP.NE.OR P0, PT, R6, RZ, !P0 ;  /* 0x000000ff0600720c */ /* 0x020fe40004705670 */
[----:B-1----:R-:W-:Y:S02]  /*0390*/  ISETP.NE.OR P1, PT, R3, RZ, !P1 ;  /* 0x000000ff0300720c */ /* 0x002fe40004f25670 */
[----:B------:R-:W-:-:S04]  /*03a0*/  SHF.R.S32.HI R3, RZ, 0x1f, R2 ;  /* 0x0000001fff037819 */ /* 0x000fc80000011402 */
[----:B------:R-:W-:-:S05]  /*03b0*/  LEA.HI R3, R3, R2, RZ, 0x2 ;  /* 0x0000000203037211 */ /* 0x000fca00078f10ff */
[----:B------:R-:W-:Y:S01]  /*03c0*/  VOTEU.ALL UP0, P0 ;  /* 0x00000000003f7886 */ /* 0x000fe20000000000 */
[----:B------:R-:W-:Y:S01]  /*03d0*/  LOP3.LUT R3, R3, 0xfffffffc, RZ, 0xc0, !PT ;  /* 0xfffffffc03037812 */ /* 0x000fe200078ec0ff */
[----:B------:R-:W-:-:S03]  /*03e0*/  VOTEU.ALL UP1, P1 ;  /* 0x00000000003f7886 */ /* 0x000fc60000820000 */
[----:B------:R-:W1:Y:S01]  /*03f0*/  @!UP0 S2UR UR7, SR_CgaCtaId ;  /* 0x00000000000789c3 */ /* 0x000e620000008800 */
[----:B------:R-:W-:Y:S01]  /*0400*/  @!UP0 UMOV UR6, 0x400 ;  /* 0x0000040000068882 */ /* 0x000fe20000000000 */
[----:B------:R-:W-:-:S04]  /*0410*/  @!UP0 UIADD3 UR4, -UR4, 0x100000, URZ ;  /* 0x0010000004048890 */ /* 0x000fc8000fffe13f */
[----:B------:R-:W-:Y:S02]  /*0420*/  @!UP0 USHF.L.U32 UR5, UR4, 0xb, URZ ;  /* 0x0000000b04058899 */ /* 0x000fe4000800063f */
[----:B------:R-:W-:Y:S01]  /*0430*/  @!UP0 USHF.L.U32 UR4, UR4, 0x1, URZ ;  /* 0x0000000104048899 */ /* 0x000fe2000800063f */
[----:B------:R-:W-:Y:S01]  /*0440*/  IMAD.IADD R0, R2, 0x1, -R3 ;  /* 0x0000000102007824 */ /* 0x000fe200078e0a03 */
[----:B------:R-:W-:Y:S01]  /*0450*/  @!UP1 UMOV UR9, 0x400 ;  /* 0x0000040000099882 */ /* 0x000fe20000000000 */
[----:B------:R-:W-:Y:S01]  /*0460*/  VOTEU.ALL UP2, P1 ;  /* 0x00000000003f7886 */ /* 0x000fe20000840000 */
[----:B------:R-:W-:Y:S01]  /*0470*/  VOTEU.ALL UP3, P1 ;  /* 0x00000000003f7886 */ /* 0x000fe20000860000 */
[----:B------:R-:W-:Y:S01]  /*0480*/  VOTEU.ALL UP4, P1 ;  /* 0x00000000003f7886 */ /* 0x000fe20000880000 */
[----:B------:R-:W5:Y:S01]  /*0490*/  @!UP1 S2UR UR10, SR_CgaCtaId ;  /* 0x00000000000a99c3 */ /* 0x000f620000008800 */
[----:B------:R-:W-:Y:S01]  /*04a0*/  VOTEU.ALL UP5, P1 ;  /* 0x00000000003f7886 */ /* 0x000fe200008a0000 */
[----:B------:R-:W-:-:S04]  /*04b0*/  SHF.R.S32.HI R3, RZ, 0x1f, R4 ;  /* 0x0000001fff037819 */ /* 0x000fc80000011404 */
[----:B------:R-:W-:-:S04]  /*04c0*/  LEA.HI R3, R3, R4, RZ, 0x7 ;  /* 0x0000000403037211 */ /* 0x000fc800078f38ff */
[----:B------:R-:W-:-:S05]  /*04d0*/  LOP3.LUT R3, R3, 0xffffff80, RZ, 0xc0, !PT ;  /* 0xffffff8003037812 */ /* 0x000fca00078ec0ff */
[----:B------:R-:W-:Y:S01]  /*04e0*/  IMAD.IADD R3, R4, 0x1, -R3 ;  /* 0x0000000104037824 */ /* 0x000fe200078e0a03 */
[----:B-1----:R-:W-:Y:S02]  /*04f0*/  @!UP0 ULEA UR8, UR7, UR6, 0x18 ;  /* 0x0000000607088291 */ /* 0x002fe4000f8ec03f */
[----:B------:R-:W-:-:S04]  /*0500*/  @!UP1 UIADD3 UR6, -UR11, 0x100000, URZ ;  /* 0x001000000b069890 */ /* 0x000fc8000fffe13f */
[----:B------:R-:W-:Y:S02]  /*0510*/  @!UP1 USHF.L.U32 UR7, UR6, 0xb, URZ ;  /* 0x0000000b06079899 */ /* 0x000fe4000800063f */
[----:B------:R-:W-:Y:S01]  /*0520*/  @!UP1 USHF.L.U32 UR6, UR6, 0x1, URZ ;  /* 0x0000000106069899 */ /* 0x000fe2000800063f */
[----:B------:R-:W-:Y:S01]  /*0530*/  VOTEU.ALL UP0, P0 ;  /* 0x00000000003f7886 */ /* 0x000fe20000000000 */
[----:B-----5:R-:W-:Y:S01]  /*0540*/  @!UP1 ULEA UR9, UR10, UR9, 0x18 ;  /* 0x000000090a099291 */ /* 0x020fe2000f8ec03f */
[----:B------:R-:W-:Y:S02]  /*0550*/  VOTEU.ALL UP1, P0 ;  /* 0x00000000003f7886 */ /* 0x000fe40000020000 */
[----:B------:R-:W-:Y:S01]  /*0560*/  ULDC.64 UR10, c[0x0][0x598] ;  /* 0x00016600000a7ab9 */ /* 0x000fe20000000a00 */
[----:B------:R-:W-:Y:S01]  /*0570*/  ISETP.NE.AND P0, PT, R0, 0x3, PT ;  /* 0x000000030000780c */ /* 0x000fe20003f05270 */
[----:B------:R-:W1:Y:S02]  /*0580*/  FENCE.VIEW.ASYNC.S ;  /* 0x00000000000073c6 */ /* 0x000e640000000000 */
[----:B-1----:R1:W2:Y:S01]  /*0590*/  @!UP0 SYNCS.EXCH.64 URZ, [UR8+0x60], UR4 ;  /* 0x00006004083f85b2 */ /* 0x0022a20008000100 */
[----:B------:R-:W-:-:S02]  /*05a0*/  ISETP.NE.U32.AND P1, PT, RZ, UR10, PT ;  /* 0x0000000aff007c0c */ /* 0x000fc4000bf25070 */
[----:B------:R-:W-:Y:S02]  /*05b0*/  ISETP.EQ.OR P0, PT, R0, RZ, !P0 ;  /* 0x000000ff0000720c */ /* 0x000fe40004702670 */
[----:B------:R-:W-:Y:S02]  /*05c0*/  ISETP.NE.AND.EX P1, PT, RZ, UR11, PT, P1 ;  /* 0x0000000bff007c0c */ /* 0x000fe4000bf25310 */
[----:B------:R-:W-:-:S04]  /*05d0*/  ISETP.EQ.AND P0, PT, R8, RZ, P0 ;  /* 0x000000ff0800720c */ /* 0x000fc80000702270 */
[----:B------:R-:W-:-:S04]  /*05e0*/  SEL R16, RZ, 0x1, !P0 ;  /* 0x00000001ff107807 */ /* 0x000fc80004000000 */
[----:B------:R-:W-:Y:S01]  /*05f0*/  SEL R16, R16, 0x2, P3 ;  /* 0x0000000210107807 */ /* 0x000fe20001800000 */
[----:B------:R1:W2:Y:S01]  /*0600*/  @!UP1 SYNCS.EXCH.64 URZ, [UR8+0x68], UR4 ;  /* 0x00006804083f95b2 */ /* 0x0002a20008000100 */
[----:B------:R-:W-:Y:S01]  /*0610*/  NOP ;  /* 0x0000000000007918 */ /* 0x000fe20000000000 */
[----:B------:R1:W2:Y:S01]  /*0620*/  @!UP2 SYNCS.EXCH.64 URZ, [UR9+0x40], UR6 ;  /* 0x00004006093fa5b2 */ /* 0x0002a20008000100 */
[----:B------:R1:W2:Y:S01]  /*0630*/  @!UP3 SYNCS.EXCH.64 URZ, [UR9+0x48], UR6 ;  /* 0x00004806093fb5b2 */ /* 0x0002a20008000100 */
[----:B------:R1:W2:Y:S01]  /*0640*/  @!UP4 SYNCS.EXCH.64 URZ, [UR9+0x50], UR6 ;  /* 0x00005006093fc5b2 */ /* 0x0002a20008000100 */
[----:B------:R1:W2:Y:S01]  /*0650*/  @!UP5 SYNCS.EXCH.64 URZ, [UR9+0x58], UR6 ;  /* 0x00005806093fd5b2 */ /* 0x0002a20008000100 */
[----:B------:R-:W-:Y:S01]  /*0660*/  NOP ;  /* 0x0000000000007918 */ /* 0x000fe20000000000 */
[----:B--234-:R-:W-:Y:S06]  /*0670*/  BAR.SYNC.DEFER_BLOCKING 0x0 ;  /* 0x0000000000007b1d */ /* 0x01cfec0000010000 */
[----:B01----:R-:W-:Y:S05]  /*0680*/  @!P1 BRA `(.L_x_3) ;  /* 0x00000000001c9947 */ /* 0x003fea0003800000 */
[----:B------:R-:W0:Y:S02]  /*0690*/  LDC.64 R6, c[0x0][0x598] ;  /* 0x00016600ff067b82 */ /* 0x000e240000000a00 */
[----:B0-----:R-:W2:Y:S02]  /*06a0*/  LDG.E.64 R6, desc[UR36][R6.64] ;  /* 0x0000002406067981 */ /* 0x001ea4000c1e1b00 */
[----:B--2---:R-:W-:-:S04]  /*06b0*/  ISETP.NE.U32.AND P0, PT, R6, RZ, PT ;  /* 0x000000ff0600720c */ /* 0x004fc80003f05070 */
[----:B------:R-:W-:-:S13]  /*06c0*/  ISETP.NE.AND.EX P0, PT, R7, RZ, PT, P0 ;  /* 0x000000ff0700720c */ /* 0x000fda0003f05300 */
[----:B------:R-:W-:Y:S05]  /*06d0*/  @!P0 BRA `(.L_x_3) ;  /* 0x0000000000088947 */ /* 0x000fea0003800000 */
[----:B------:R1:W5:Y:S01]  /*06e0*/  LD.E R56, desc[UR36][R6.64] ;  /* 0x0000002406387980 */ /* 0x000362000c101900 */
[----:B------:R-:W-:Y:S05]  /*06f0*/  BRA `(.L_x_4) ;  /* 0x0000000000247947 */ /* 0x000fea0003800000 */
.L_x_3:
[----:B------:R-:W-:Y:S02]  /*0700*/  ULDC.64 UR4, c[0x0][0x588] ;  /* 0x0001620000047ab9 */ /* 0x000fe40000000a00 */
[----:B------:R-:W-:-:S04]  /*0710*/  ISETP.NE.U32.AND P0, PT, RZ, UR4, PT ;  /* 0x00000004ff007c0c */ /* 0x000fc8000bf05070 */
[----:B------:R-:W-:-:S13]  /*0720*/  ISETP.NE.AND.EX P0, PT, RZ, UR5, PT, P0 ;  /* 0x00000005ff007c0c */ /* 0x000fda000bf05300 */
[----:B------:R-:W-:Y:S05]  /*0730*/  @!P0 BRA `(.L_x_5) ;  /* 0x00000000000c8947 */ /* 0x000fea0003800000 */
[----:B------:R-:W0:Y:S02]  /*0740*/  LDC.64 R56, c[0x0][0x588] ;  /* 0x00016200ff387b82 */ /* 0x000e240000000a00 */
[----:B0-----:R0:W5:Y:S01]  /*0750*/  LDG.E R56, desc[UR36][R56.64] ;  /* 0x0000002438387981 */ /* 0x001162000c1e1900 */
[----:B------:R-:W-:Y:S05]  /*0760*/  BRA `(.L_x_4) ;  /* 0x0000000000087947 */ /* 0x000fea0003800000 */
.L_x_5:
[----:B------:R-:W-:Y:S02]  /*0770*/  ULDC UR4, c[0x0][0x580] ;  /* 0x0001600000047ab9 */ /* 0x000fe40000000800 */
[----:B------:R-:W-:-:S07]  /*0780*/  IMAD.U32 R56, RZ, RZ, UR4 ;  /* 0x00000004ff387e24 */ /* 0x000fce000f8e00ff */
.L_x_4:
[----:B------:R-:W-:Y:S02]  /*0790*/  ULDC.64 UR4, c[0x0][0x5a0] ;  /* 0x0001680000047ab9 */ /* 0x000fe40000000a00 */
[----:B------:R-:W-:-:S04]  /*07a0*/  ISETP.NE.U32.AND P0, PT, RZ, UR4, PT ;  /* 0x00000004ff007c0c */ /* 0x000fc8000bf05070 */
[----:B------:R-:W-:-:S13]  /*07b0*/  ISETP.NE.AND.EX P0, PT, RZ, UR5, PT, P0 ;  /* 0x00000005ff007c0c */ /* 0x000fda000bf05300 */
[----:B------:R-:W-:Y:S05]  /*07c0*/  @!P0 BRA `(.L_x_6) ;  /* 0x00000000001c8947 */ /* 0x000fea0003800000 */
[----:B-1----:R-:W1:Y:S02]  /*07d0*/  LDC.64 R6, c[0x0][0x5a0] ;  /* 0x00016800ff067b82 */ /* 0x002e640000000a00 */
[----:B-1----:R-:W2:Y:S02]  /*07e0*/  LDG.E.64 R6, desc[UR36][R6.64] ;  /* 0x0000002406067981 */ /* 0x002ea4000c1e1b00 */
[----:B--2---:R-:W-:-:S04]  /*07f0*/  ISETP.NE.U32.AND P0, PT, R6, RZ, PT ;  /* 0x000000ff0600720c */ /* 0x004fc80003f05070 */
[----:B------:R-:W-:-:S13]  /*0800*/  ISETP.NE.AND.EX P0, PT, R7, RZ, PT, P0 ;  /* 0x000000ff0700720c */ /* 0x000fda0003f05300 */
[----:B------:R-:W-:Y:S05]  /*0810*/  @!P0 BRA `(.L_x_6) ;  /* 0x0000000000088947 */ /* 0x000fea0003800000 */
[----:B0-----:R2:W5:Y:S01]  /*0820*/  LD.E R57, desc[UR36][R6.64] ;  /* 0x0000002406397980 */ /* 0x001562000c101900 */
[----:B------:R-:W-:Y:S05]  /*0830*/  BRA `(.L_x_7) ;  /* 0x0000000000247947 */ /* 0x000fea0003800000 */
.L_x_6:
[----:B------:R-:W-:Y:S02]  /*0840*/  ULDC.64 UR4, c[0x0][0x590] ;  /* 0x0001640000047ab9 */ /* 0x000fe40000000a00 */
[----:B------:R-:W-:-:S04]  /*0850*/  ISETP.NE.U32.AND P0, PT, RZ, UR4, PT ;  /* 0x00000004ff007c0c */ /* 0x000fc8000bf05070 */
[----:B------:R-:W-:-:S13]  /*0860*/  ISETP.NE.AND.EX P0, PT, RZ, UR5, PT, P0 ;  /* 0x00000005ff007c0c */ /* 0x000fda000bf05300 */
[----:B------:R-:W-:Y:S05]  /*0870*/  @!P0 BRA `(.L_x_8) ;  /* 0x00000000000c8947 */ /* 0x000fea0003800000 */
[----:B-1----:R-:W0:Y:S02]  /*0880*/  LDC.64 R6, c[0x0][0x590] ;  /* 0x00016400ff067b82 */ /* 0x002e240000000a00 */
[----:B0-----:R0:W5:Y:S01]  /*0890*/  LDG.E R57, desc[UR36][R6.64] ;  /* 0x0000002406397981 */ /* 0x001162000c1e1900 */
[----:B------:R-:W-:Y:S05]  /*08a0*/  BRA `(.L_x_7) ;  /* 0x0000000000087947 */ /* 0x000fea0003800000 */
.L_x_8:
[----:B------:R-:W-:Y:S02]  /*08b0*/  ULDC UR4, c[0x0][0x584] ;  /* 0x0001610000047ab9 */ /* 0x000fe40000000800 */
[----:B0-----:R-:W-:-:S07]  /*08c0*/  IMAD.U32 R57, RZ, RZ, UR4 ;  /* 0x00000004ff397e24 */ /* 0x001fce000f8e00ff */
.L_x_7:
[----:B------:R-:W3:Y:S01]  /*08d0*/  LDC R2, c[0x0][0x65c] ;  /* 0x00019700ff027b82 */ /* 0x000ee20000000800 */
[----:B------:R-:W4:Y:S01]  /*08e0*/  S2R R14, SR_CTAID.Y ;  /* 0x00000000000e7919 */ /* 0x000f220000002600 */
[----:B------:R-:W-:Y:S01]  /*08f0*/  ULDC UR6, c[0x0][0x28c] ;  /* 0x0000a30000067ab9 */ /* 0x000fe20000000800 */
[----:B------:R-:W-:Y:S01]  /*0900*/  ISETP.NE.AND P0, PT, R8, 0x2, PT ;  /* 0x000000020800780c */ /* 0x000fe20003f05270 */
[----:B------:R-:W-:Y:S01]  /*0910*/  UIADD3 UR6, UR6, 0x1f, URZ ;  /* 0x0000001f06067890 */ /* 0x000fe2000fffe03f */
[----:B012---:R-:W0:Y:S01]  /*0920*/  S2R R6, SR_CTAID.X ;  /* 0x0000000000067919 */ /* 0x007e220000002500 */
[----:B------:R-:W-:Y:S01]  /*0930*/  IMAD.MOV.U32 R7, RZ, RZ, RZ ;  /* 0x000000ffff077224 */ /* 0x000fe200078e00ff */
[----:B------:R-:W-:Y:S01]  /*0940*/  UMOV UR38, URZ ;  /* 0x0000003f00267c82 */ /* 0x000fe20008000000 */
[----:B------:R-:W-:Y:S01]  /*0950*/  USHF.R.S32.HI UR7, URZ, 0x1f, UR6 ;  /* 0x0000001f3f077899 */ /* 0x000fe20008011406 */
[----:B------:R-:W-:Y:S01]  /*0960*/  UMOV UR39, URZ ;  /* 0x0000003f00277c82 */ /* 0x000fe20008000000 */
[----:B------:R-:W-:-:S02]  /*0970*/  ULDC.64 UR8, c[0x0][0x650] ;  /* 0x0001940000087ab9 */ /* 0x000fc40000000a00 */
[----:B------:R-:W-:-:S04]  /*0980*/  ULEA.HI UR7, UR7, UR6, URZ, 0x5 ;  /* 0x0000000607077291 */ /* 0x000fc8000f8f283f */
[----:B------:R-:W-:Y:S01]  /*0990*/  USHF.R.S32.HI UR40, URZ, 0x5, UR7 ;  /* 0x000000053f287899 */ /* 0x000fe20008011407 */
[----:B---3--:R-:W-:-:S13]  /*09a0*/  ISETP.NE.AND P1, PT, R2, 0x1, PT ;  /* 0x000000010200780c */ /* 0x008fda0003f25270 */
[----:B------:R-:W0:Y:S01]  /*09b0*/  @P1 LDC R19, c[0x0][0x10] ;  /* 0x00000400ff131b82 */ /* 0x000e220000000800 */
[----:B----4-:R-:W-:Y:S02]  /*09c0*/  @P1 IMAD.MOV.U32 R8, RZ, RZ, R14 ;  /* 0x000000ffff081224 */ /* 0x010fe400078e000e */
[----:B------:R-:W-:Y:S02]  /*09d0*/  @P1 IMAD.MOV.U32 R9, RZ, RZ, RZ ;  /* 0x000000ffff091224 */ /* 0x000fe400078e00ff */
[----:B------:R-:W-:-:S03]  /*09e0*/  @P1 IMAD.MOV.U32 R17, RZ, RZ, RZ ;  /* 0x000000ffff111224 */ /* 0x000fc600078e00ff */
[----:B------:R-:W1:Y:S01]  /*09f0*/  @!P1 LDC R11, c[0x0][0xc] ;  /* 0x00000300ff0b9b82 */ /* 0x000e620000000800 */
[----:B------:R-:W-:Y:S01]  /*0a00*/  ULDC UR4, c[0x0][0xc] ;  /* 0x0000030000047ab9 */ /* 0x000fe20000000800 */
[----:B------:R-:W-:Y:S02]  /*0a10*/  ULDC UR5, c[0x0][0x10] ;  /* 0x0000040000057ab9 */ /* 0x000fe40000000800 */
[----:B------:R-:W-:-:S04]  /*0a20*/  UIMAD.WIDE.U32 UR4, UR4, UR5, URZ ;  /* 0x00000005040472a5 */ /* 0x000fc8000f8e003f */
[----:B------:R-:W2:Y:S01]  /*0a30*/  LDC R2, c[0x0][0x14] ;  /* 0x00000500ff027b82 */ /* 0x000ea20000000800 */
[----:B0-----:R-:W-:-:S04]  /*0a40*/  @P1 IMAD.WIDE.U32 R18, R6, R19, R8 ;  /* 0x0000001306121225 */ /* 0x001fc800078e0008 */
[----:B------:R-:W-:Y:S02]  /*0a50*/  @P1 IMAD.IADD R17, R19, 0x1, R17 ;  /* 0x0000000113111824 */ /* 0x000fe400078e0211 */
[----:B-1----:R-:W-:-:S04]  /*0a60*/  @!P1 IMAD.WIDE.U32 R8, R11, R14, R6 ;  /* 0x0000000e0b089225 */ /* 0x002fc800078e0006 */
[----:B------:R-:W-:Y:S02]  /*0a70*/  @!P1 IMAD.MOV.U32 R18, RZ, RZ, R8 ;  /* 0x000000ffff129224 */ /* 0x000fe400078e0008 */
[----:B------:R-:W-:Y:S02]  /*0a80*/  @!P1 IMAD.MOV.U32 R17, RZ, RZ, R9 ;  /* 0x000000ffff119224 */ /* 0x000fe400078e0009 */
[----:B--2---:R-:W-:-:S04]  /*0a90*/  IMAD.WIDE.U32 R12, R2, UR4, RZ ;  /* 0x00000004020c7c25 */ /* 0x004fc8000f8e00ff */
[----:B------:R-:W-:Y:S01]  /*0aa0*/  IMAD R23, R2, UR5, RZ ;  /* 0x0000000502177c24 */ /* 0x000fe2000f8e02ff */
[----:B------:R0:W-:Y:S03]  /*0ab0*/  STL.64 [R1], R12 ;  /* 0x0000000c01007387 */ /* 0x0001e60000100a00 */
[----:B------:R-:W-:Y:S01]  /*0ac0*/  IMAD.IADD R23, R13, 0x1, R23 ;  /* 0x000000010d177824 */ /* 0x000fe200078e0217 */
[----:B------:R-:W-:Y:S06]  /*0ad0*/  @P0 BRA `(.L_x_9) ;  /* 0x0000000000200947 */ /* 0x000fec0003800000 */
[----:B------:R-:W-:Y:S01]  /*0ae0*/  UISETP.GE.U32.AND UP0, UPT, UR40, 0x3, UPT ;  /* 0x000000032800788c */ /* 0x000fe2000bf06070 */
[----:B------:R-:W-:Y:S01]  /*0af0*/  IADD3 R18, P0, R18, R12, RZ ;  /* 0x0000000c12127210 */ /* 0x000fe20007f1e0ff */
[----:B------:R-:W-:Y:S01]  /*0b00*/  UIMAD.WIDE.U32 UR4, UR40, -0x55555555, URZ ;  /* 0xaaaaaaab280478a5 */ /* 0x000fe2000f8e003f */
[----:B------:R-:W-:-:S03]  /*0b10*/  UMOV UR39, URZ ;  /* 0x0000003f00277c82 */ /* 0x000fc60008000000 */
[----:B------:R-:W-:Y:S01]  /*0b20*/  USHF.R.U32.HI UR4, URZ, 0x1, UR5 ;  /* 0x000000013f047899 */ /* 0x000fe20008011605 */
[----:B------:R-:W-:-:S03]  /*0b30*/  IMAD.X R17, R23, 0x1, R17, P0 ;  /* 0x0000000117117824 */ /* 0x000fc600000e0611 */
[----:B------:R-:W-:Y:S02]  /*0b40*/  UIMAD UR38, UR4, -0x3, UR40 ;  /* 0xfffffffd042678a4 */ /* 0x000fe4000f8e0228 */
[----:B------:R-:W-:-:S12]  /*0b50*/  @UP0 ULOP3.LUT UR39, UR4, 0x1, URZ, 0xc0, !UPT ;  /* 0x0000000104270892 */ /* 0x000fd8000f8ec03f */
.L_x_9:
[----:B------:R-:W-:Y:S01]  /*0b60*/  ISETP.GE.U32.AND P0, PT, R18, UR8, PT ;  /* 0x0000000812007c0c */ /* 0x000fe2000bf06070 */
[----:B------:R-:W-:Y:S01]  /*0b70*/  IMAD.MOV.U32 R19, RZ, RZ, -0x1 ;  /* 0xffffffffff137424 */ /* 0x000fe200078e00ff */
[----:B------:R-:W-:Y:S01]  /*0b80*/  PRMT R8, RZ, 0x7610, R8 ;  /* 0x00007610ff087816 */ /* 0x000fe20000000008 */
[----:B------:R-:W-:Y:S01]  /*0b90*/  IMAD.MOV.U32 R22, RZ, RZ, -0x1 ;  /* 0xffffffffff167424 */ /* 0x000fe200078e00ff */
[----:B------:R-:W-:Y:S01]  /*0ba0*/  ISETP.GE.U32.AND.EX P0, PT, R17, UR9, PT, P0 ;  /* 0x0000000911007c0c */ /* 0x000fe2000bf06100 */
[----:B------:R-:W-:-:S12]  /*0bb0*/  IMAD.MOV.U32 R2, RZ, RZ, -0x1 ;  /* 0xffffffffff027424 */ /* 0x000fd800078e00ff */
[----:B------:R-:W-:Y:S05]  /*0bc0*/  @P0 BRA `(.L_x_10) ;  /* 0x00000004005c0947 */ /* 0x000fea0003800000 */
[----:B------:R-:W1:Y:S01]  /*0bd0*/  LDC.64 R20, c[0x0][0x628] ;  /* 0x00018a00ff147b82 */ /* 0x000e620000000a00 */
[----:B------:R-:W-:Y:S02]  /*0be0*/  IMAD.MOV.U32 R8, RZ, RZ, R18 ;  /* 0x000000ffff087224 */ /* 0x000fe400078e0012 */
[----:B------:R-:W-:-:S05]  /*0bf0*/  IMAD.MOV.U32 R9, RZ, RZ, R17 ;  /* 0x000000ffff097224 */ /* 0x000fca00078e0011 */
[----:B------:R-:W2:Y:S08]  /*0c00*/  LDC R2, c[0x0][0x630] ;  /* 0x00018c00ff027b82 */ /* 0x000eb00000000800 */
[----:B------:R-:W3:Y:S01]  /*0c10*/  LDC.64 R24, c[0x0][0x620] ;  /* 0x00018800ff187b82 */ /* 0x000ee20000000a00 */
[----:B-1----:R-:W-:-:S04]  /*0c20*/  ISETP.NE.U32.AND P0, PT, R20, RZ, PT ;  /* 0x000000ff1400720c */ /* 0x002fc80003f05070 */
[----:B------:R-:W-:-:S13]  /*0c30*/  ISETP.NE.AND.EX P0, PT, R21, RZ, PT, P0 ;  /* 0x000000ff1500720c */ /* 0x000fda0003f05300 */
[----:B--23--:R-:W-:Y:S05]  /*0c40*/  @!P0 BRA `(.L_x_11) ;  /* 0x0000000000288947 */ /* 0x00cfea0003800000 */
[----:B0-----:R-:W0:Y:S02]  /*0c50*/  LDC R13, c[0x0][0x634] ;  /* 0x00018d00ff0d7b82 */ /* 0x001e240000000800 */
[----:B0-----:R-:W-:-:S05]  /*0c60*/  IADD3 R13, P0, R18, R13, RZ ;  /* 0x0000000d120d7210 */ /* 0x001fca0007f1e0ff */
[----:B------:R-:W-:-:S04]  /*0c70*/  IMAD.X R15, RZ, RZ, R17, P0 ;  /* 0x000000ffff0f7224 */ /* 0x000fc800000e0611 */
[----:B------:R-:W-:-:S04]  /*0c80*/  IMAD.WIDE.U32 R8, R15, R20, RZ ;  /* 0x000000140f087225 */ /* 0x000fc800078e00ff */
[----:B------:R-:W-:-:S04]  /*0c90*/  IMAD.WIDE.U32 R10, P0, R13, R21, R8 ;  /* 0x000000150d0a7225 */ /* 0x000fc80007800008 */
[----:B------:R-:W-:-:S04]  /*0ca0*/  IMAD.WIDE.U32 R8, R13, R20, RZ ;  /* 0x000000140d087225 */ /* 0x000fc800078e00ff */
[----:B------:R-:W-:Y:S01]  /*0cb0*/  IMAD.X R13, RZ, RZ, RZ, P0 ;  /* 0x000000ffff0d7224 */ /* 0x000fe200000e06ff */
[----:B------:R-:W-:Y:S01]  /*0cc0*/  IADD3 RZ, P0, R9, R10, RZ ;  /* 0x0000000a09ff7210 */ /* 0x000fe20007f1e0ff */
[----:B------:R-:W-:-:S04]  /*0cd0*/  IMAD.MOV.U32 R12, RZ, RZ, R11 ;  /* 0x000000ffff0c7224 */ /* 0x000fc800078e000b */
[----:B------:R-:W-:-:S08]  /*0ce0*/  IMAD.WIDE.U32.X R8, R15, R21, R12, P0 ;  /* 0x000000150f087225 */ /* 0x000fd000000e040c */
.L_x_11:
[-CC-:B------:R-:W-:Y:S01]  /*0cf0*/  SHF.R.U64 R31, R8, R2.reuse, R9.reuse ;  /* 0x00000002081f7219 */ /* 0x180fe20000001209 */
[----:B0-----:R-:W0:Y:S01]  /*0d00*/  LDC R12, c[0x0][0x618] ;  /* 0x00018600ff0c7b82 */ /* 0x001e220000000800 */
[----:B------:R-:W-:Y:S01]  /*0d10*/  SHF.R.U32.HI R7, RZ, R2, R9 ;  /* 0x00000002ff077219 */ /* 0x000fe20000011609 */
[----:B------:R-:W-:Y:S01]  /*0d20*/  ULDC UR4, c[0x0][0x150] ;  /* 0x0000540000047ab9 */ /* 0x000fe20000000800 */
[----:B------:R-:W-:Y:S01]  /*0d30*/  IADD3 R11, P0, RZ, -R31, RZ ;  /* 0x8000001fff0b7210 */ /* 0x000fe20007f1e0ff */
[----:B------:R-:W-:Y:S01]  /*0d40*/  IMAD.MOV.U32 R19, RZ, RZ, R17 ;  /* 0x000000ffff137224 */ /* 0x000fe200078e0011 */
[----:B------:R-:W-:-:S03]  /*0d50*/  I2FP.F32.U32 R2, R6 ;  /* 0x0000000600027245 */ /* 0x000fc60000201000 */
[----:B------:R-:W1:Y:S01]  /*0d60*/  LDC.64 R26, c[0x0][0x640] ;  /* 0x00019000ff1a7b82 */ /* 0x000e620000000a00 */
[----:B------:R-:W-:Y:S02]  /*0d70*/  IMAD.X R13, RZ, RZ, ~R7, P0 ;  /* 0x000000ffff0d7224 */ /* 0x000fe400000e0e07 */
[----:B------:R-:W-:Y:S01]  /*0d80*/  FMUL R2, R2, UR4 ;  /* 0x0000000402027c20 */ /* 0x000fe20008400000 */
[----:B------:R-:W-:Y:S01]  /*0d90*/  IMAD.WIDE.U32 R8, R11, R24, R18 ;  /* 0x000000180b087225 */ /* 0x000fe200078e0012 */
[----:B------:R-:W-:-:S03]  /*0da0*/  ULDC UR4, c[0x0][0x154] ;  /* 0x0000550000047ab9 */ /* 0x000fc60000000800 */
[----:B------:R-:W-:Y:S01]  /*0db0*/  IMAD R10, R13, R24, RZ ;  /* 0x000000180d0a7224 */ /* 0x000fe200078e02ff */
[----:B------:R-:W2:Y:S01]  /*0dc0*/  LDC R7, c[0x0][0x144] ;  /* 0x00005100ff077b82 */ /* 0x000ea20000000800 */
[----:B------:R-:W3:Y:S02]  /*0dd0*/  F2I.U32.TRUNC.NTZ R2, R2 ;  /* 0x0000000200027305 */ /* 0x000ee4000020f000 */
[----:B------:R-:W-:-:S04]  /*0de0*/  IMAD R11, R11, R25, R10 ;  /* 0x000000190b0b7224 */ /* 0x000fc800078e020a */
[----:B------:R-:W-:Y:S01]  /*0df0*/  IMAD.IADD R9, R9, 0x1, R11 ;  /* 0x0000000109097824 */ /* 0x000fe200078e020b */
[----:B------:R-:W4:Y:S01]  /*0e00*/  LDC R22, c[0x0][0x608] ;  /* 0x00018200ff167b82 */ /* 0x000f220000000800 */
[----:B------:R-:W-:-:S03]  /*0e10*/  IMAD.MOV.U32 R11, RZ, RZ, -0x1 ;  /* 0xffffffffff0b7424 */ /* 0x000fc600078e00ff */
[--C-:B0-----:R-:W-:Y:S02]  /*0e20*/  SHF.R.U64 R20, R8, R12, R9.reuse ;  /* 0x0000000c08147219 */ /* 0x101fe40000001209 */
[----:B------:R-:W-:Y:S02]  /*0e30*/  I2FP.F32.U32 R8, R14 ;  /* 0x0000000e00087245 */ /* 0x000fe40000201000 */
[----:B------:R-:W0:Y:S01]  /*0e40*/  LDC R24, c[0x0][0x658] ;  /* 0x00019600ff187b82 */ /* 0x000e220000000800 */
[----:B-1----:R-:W-:Y:S01]  /*0e50*/  ISETP.NE.U32.AND P0, PT, R26, RZ, PT ;  /* 0x000000ff1a00720c */ /* 0x002fe20003f05070 */
[----:B---3--:R-:W-:Y:S02]  /*0e60*/  IMAD.MOV R10, RZ, RZ, -R2 ;  /* 0x000000ffff0a7224 */ /* 0x008fe400078e0a02 */
[----:B------:R-:W-:Y:S01]  /*0e70*/  FMUL R8, R8, UR4 ;  /* 0x0000000408087c20 */ /* 0x000fe20008400000 */
[----:B------:R-:W-:Y:S02]  /*0e80*/  SHF.R.U32.HI R9, RZ, R12, R9 ;  /* 0x0000000cff097219 */ /* 0x000fe40000011609 */
[----:B------:R-:W-:Y:S01]  /*0e90*/  ISETP.NE.AND.EX P0, PT, R27, RZ, PT, P0 ;  /* 0x000000ff1b00720c */ /* 0x000fe20003f05300 */
[----:B------:R1:W3:Y:S01]  /*0ea0*/  F2I.U32.TRUNC.NTZ R15, R8 ;  /* 0x00000008000f7305 */ /* 0x0002e2000020f000 */
[----:B------:R-:W1:Y:S01]  /*0eb0*/  LDC R19, c[0x0][0x148] ;  /* 0x00005200ff137b82 */ /* 0x000e620000000800 */
[----:B--2---:R-:W-:-:S07]  /*0ec0*/  IMAD R2, R7, R10, R6 ;  /* 0x0000000a07027224 */ /* 0x004fce00078e0206 */
[----:B------:R-:W2:Y:S01]  /*0ed0*/  LDC R25, c[0x0][0x600] ;  /* 0x00018000ff197b82 */ /* 0x000ea20000000800 */
[-CC-:B----4-:R-:W-:Y:S02]  /*0ee0*/  SHF.R.U64 R32, R20, R22.reuse, R9.reuse ;  /* 0x0000001614207219 */ /* 0x190fe40000001209 */
[----:B------:R-:W-:Y:S01]  /*0ef0*/  SHF.R.U32.HI R7, RZ, R22, R9 ;  /* 0x00000016ff077219 */ /* 0x000fe20000011609 */
[----:B------:R-:W-:-:S04]  /*0f00*/  IMAD.MOV.U32 R9, RZ, RZ, 0x1 ;  /* 0x00000001ff097424 */ /* 0x000fc800078e00ff */
[----:B------:R-:W4:Y:S01]  /*0f10*/  LDC R28, c[0x0][0x648] ;  /* 0x00019200ff1c7b82 */ /* 0x000f220000000800 */
[-C--:B0-----:R-:W-:Y:S02]  /*0f20*/  SHF.L.U32 R6, R11, R24.reuse, RZ ;  /* 0x000000180b067219 */ /* 0x081fe400000006ff */
[--C-:B------:R-:W-:Y:S02]  /*0f30*/  SHF.R.U64 R22, R32, R24, R7.reuse ;  /* 0x0000001820167219 */ /* 0x100fe40000001207 */
[----:B------:R-:W-:Y:S02]  /*0f40*/  LOP3.LUT R13, RZ, R6, RZ, 0x33, !PT ;  /* 0x00000006ff0d7212 */ /* 0x000fe400078e33ff */
[-C--:B------:R-:W-:Y:S01]  /*0f50*/  SHF.R.U32.HI R7, RZ, R24.reuse, R7 ;  /* 0x00000018ff077219 */ /* 0x080fe20000011607 */
[----:B------:R-:W0:Y:S01]  /*0f60*/  LDC R29, c[0x0][0x638] ;  /* 0x00018e00ff1d7b82 */ /* 0x000e220000000800 */
[----:B------:R-:W-:Y:S01]  /*0f70*/  SHF.L.U32 R12, R9, R24, RZ ;  /* 0x00000018090c7219 */ /* 0x000fe200000006ff */
[----:B------:R-:W-:-:S06]  /*0f80*/  IMAD.MOV.U32 R6, RZ, RZ, R22 ;  /* 0x000000ffff067224 */ /* 0x000fcc00078e0016 */
[----:B------:R-:W0:Y:S01]  /*0f90*/  LDC R30, c[0x0][0x610] ;  /* 0x00018400ff1e7b82 */ /* 0x000e220000000800 */
[----:B-1-3--:R-:W-:Y:S05]  /*0fa0*/  @!P0 BRA `(.L_x_12) ;  /* 0x0000000000288947 */ /* 0x00afea0003800000 */
[----:B------:R-:W1:Y:S02]  /*0fb0*/  LDC R11, c[0x0][0x64c] ;  /* 0x00019300ff0b7b82 */ /* 0x000e640000000800 */
[----:B-1----:R-:W-:-:S05]  /*0fc0*/  IADD3 R11, P0, R22, R11, RZ ;  /* 0x0000000b160b7210 */ /* 0x002fca0007f1e0ff */
        /* <DEDUP_REMOVED lines=8> */
.L_x_12:
[----:B----4-:R-:W-:Y:S01]  /*1050*/  SHF.R.U64 R6, R6, R28, R7 ;  /* 0x0000001c06067219 */ /* 0x010fe20000001207 */
[----:B--2---:R-:W-:Y:S01]  /*1060*/  VIADD R7, R25, 0xffffffff ;  /* 0xffffffff19077836 */ /* 0x004fe20000000000 */
[----:B------:R-:W-:Y:S01]  /*1070*/  LOP3.LUT R13, R32, R13, RZ, 0xc0, !PT ;  /* 0x0000000d200d7212 */ /* 0x000fe200078ec0ff */
[----:B------:R-:W-:Y:S02]  /*1080*/  IMAD.MOV R15, RZ, RZ, -R15 ;  /* 0x000000ffff0f7224 */ /* 0x000fe400078e0a0f */
[----:B------:R-:W-:Y:S01]  /*1090*/  IMAD.MOV R8, RZ, RZ, -R6 ;  /* 0x000000ffff087224 */ /* 0x000fe200078e0a06 */
[----:B------:R-:W-:Y:S01]  /*10a0*/  LOP3.LUT R7, R20, R7, RZ, 0xc0, !PT ;  /* 0x0000000714077212 */ /* 0x000fe200078ec0ff */
[----:B------:R-:W-:Y:S02]  /*10b0*/  IMAD R13, R12, R6, R13 ;  /* 0x000000060c0d7224 */ /* 0x000fe400078e020d */
[----:B------:R-:W-:Y:S02]  /*10c0*/  @P1 IMAD R2, R19, R15, R14 ;  /* 0x0000000f13021224 */ /* 0x000fe400078e020e */
[----:B0-----:R-:W-:-:S02]  /*10d0*/  IMAD R6, R8, R29, R22 ;  /* 0x0000001d08067224 */ /* 0x001fc400078e0216 */
[----:B------:R-:W-:Y:S02]  /*10e0*/  IMAD R2, R13, R30, R2 ;  /* 0x0000001e0d027224 */ /* 0x000fe400078e0202 */
[----:B------:R-:W-:Y:S02]  /*10f0*/  IMAD R19, R6, R25, R7 ;  /* 0x0000001906137224 */ /* 0x000fe400078e0207 */
[----:B------:R-:W-:-:S03]  /*1100*/  IMAD.MOV.U32 R8, RZ, RZ, 0x1 ;  /* 0x00000001ff087424 */ /* 0x000fc600078e00ff */
[----:B------:R-:W-:Y:S02]  /*1110*/  SEL R22, R19, R2, !P1 ;  /* 0x0000000213167207 */ /* 0x000fe40004800000 */
[----:B------:R-:W-:Y:S01]  /*1120*/  SEL R19, R2, R19, !P1 ;  /* 0x0000001302137207 */ /* 0x000fe20004800000 */
[----:B------:R-:W-:-:S07]  /*1130*/  IMAD.MOV.U32 R2, RZ, RZ, R31 ;  /* 0x000000ffff027224 */ /* 0x000fce00078e001f */
.L_x_10:
[----:B------:R-:W-:Y:S05]  /*1140*/  @!P2 BRA `(.L_x_13) ;  /* 0x000000340090a947 */ /* 0x000fea0003800000 */
[----:B------:R-:W-:-:S13]  /*1150*/  ISETP.GT.U32.AND P0, PT, R33, 0x1, PT ;  /* 0x000000012100780c */ /* 0x000fda0003f04070 */
[----:B------:R-:W-:Y:S05]  /*1160*/  @P0 EXIT ;  /* 0x000000000000094d */ /* 0x000fea0003800000 */
.L_x_14:
[----:B------:R-:W-:-:S08]  /*1170*/  NOP ;  /* 0x0000000000007918 */ /* 0x000fd00000000000 */
[----:B------:R-:W1:Y:S02]  /*1180*/  USETMAXREG.TRY_ALLOC.CTAPOOL UP0, 0xe8 ;  /* 0x000000e8000079c8 */ /* 0x000e640008000600 */
[----:B-1----:R-:W-:-:S13]  /*1190*/  PLOP3.LUT P0, PT, PT, PT, UP0, 0x80, 0x0 ;  /* 0x000000000000781c */ /* 0x002fda0003f0f008 */
[----:B------:R-:W-:Y:S05]  /*11a0*/  @!P0 BRA `(.L_x_14) ;  /* 0xfffffffc00f08947 */ /* 0x000fea000383ffff */
[----:B------:R-:W-:-:S13]  /*11b0*/  LOP3.LUT P0, RZ, R8, 0xff, RZ, 0xc0, !PT ;  /* 0x000000ff08ff7812 */ /* 0x000fda000780c0ff */
[----:B------:R-:W-:Y:S05]  /*11c0*/  @!P0 EXIT ;  /* 0x000000000000894d */ /* 0x000fea0003800000 */
[----:B------:R-:W1:Y:S01]  /*11d0*/  S2UR UR4, SR_CgaCtaId ;  /* 0x00000000000479c3 */ /* 0x000e620000008800 */
[----:B------:R-:W-:Y:S01]  /*11e0*/  VIADD R6, R5, 0xffffffff ;  /* 0xffffffff05067836 */ /* 0x000fe20000000000 */
[----:B------:R-:W-:Y:S01]  /*11f0*/  SHF.R.S32.HI R0, RZ, 0x1f, R3 ;  /* 0x0000001fff007819 */ /* 0x000fe20000011403 */
[----:B------:R-:W-:Y:S01]  /*1200*/  UMOV UR41, 0x400 ;  /* 0x0000040000297882 */ /* 0x000fe20000000000 */
[----:B------:R-:W-:Y:S01]  /*1210*/  UISETP.LT.AND UP0, UPT, UR40, 0x1, UPT ;  /* 0x000000012800788c */ /* 0x000fe2000bf01270 */
[----:B------:R-:W-:Y:S01]  /*1220*/  LOP3.LUT R70, R16, 0x1, RZ, 0xfc, !PT ;  /* 0x0000000110467812 */ /* 0x000fe200078efcff */
[----:B------:R-:W-:Y:S01]  /*1230*/  ULDC UR6, c[0x0][0x284] ;  /* 0x0000a10000067ab9 */ /* 0x000fe20000000800 */
[----:B------:R-:W-:Y:S01]  /*1240*/  R2UR UR42, R6 ;  /* 0x00000000062a72ca */ /* 0x000fe200000e0000 */
[----:B------:R-:W-:Y:S01]  /*1250*/  USEL UR43, UR40, 0x1, UP0 ;  /* 0x00000001282b7887 */ /* 0x000fe20008000000 */
[CC--:B------:R-:W-:Y:S01]  /*1260*/  LEA.HI R4, R0.reuse, R3.reuse, RZ, 0x2 ;  /* 0x0000000300047211 */ /* 0x0c0fe200078f10ff */
[----:B------:R-:W-:Y:S01]  /*1270*/  USHF.L.U32 UR46, UR40, 0x1, URZ ;  /* 0x00000001282e7899 */ /* 0x000fe2000800063f */
[----:B------:R-:W-:Y:S01]  /*1280*/  LEA.HI R0, R0, R3, RZ, 0x5 ;  /* 0x0000000300007211 */ /* 0x000fe200078f28ff */
[----:B------:R-:W-:Y:S01]  /*1290*/  UIADD3 UR43, -UR43, UR40, URZ ;  /* 0x000000282b2b7290 */ /* 0x000fe2000fffe13f */
[----:B------:R-:W-:-:S02]  /*12a0*/  SHF.R.S32.HI R58, RZ, 0x2, R4 ;  /* 0x00000002ff3a7819 */ /* 0x000fc40000011404 */
[----:B------:R-:W-:Y:S02]  /*12b0*/  SHF.R.S32.HI R5, RZ, 0x1f, R4 ;  /* 0x0000001fff057819 */ /* 0x000fe40000011404 */
[----:B------:R-:W-:Y:S02]  /*12c0*/  LOP3.LUT R60, R4, 0xfffffffc, RZ, 0xc0, !PT ;  /* 0xfffffffc043c7812 */ /* 0x000fe400078ec0ff */
[----:B------:R-:W-:Y:S01]  /*12d0*/  LEA.HI R5, R5, R58, RZ, 0x3 ;  /* 0x0000003a05057211 */ /* 0x000fe200078f18ff */
[----:B------:R-:W-:Y:S01]  /*12e0*/  USHF.L.U32 UR42, UR42, 0x3, URZ ;  /* 0x000000032a2a7899 */ /* 0x000fe2000800063f */
[----:B------:R-:W-:Y:S01]  /*12f0*/  ISETP.NE.AND P0, PT, R6, RZ, PT ;  /* 0x000000ff0600720c */ /* 0x000fe20003f05270 */
[----:B------:R-:W-:Y:S01]  /*1300*/  IMAD.IADD R60, R3, 0x1, -R60 ;  /* 0x00000001033c7824 */ /* 0x000fe200078e0a3c */
[----:B------:R-:W-:Y:S01]  /*1310*/  LOP3.LUT R5, R5, 0xfffffff8, RZ, 0xc0, !PT ;  /* 0xfffffff805057812 */ /* 0x000fe200078ec0ff */
[----:B-1----:R-:W-:Y:S01]  /*1320*/  ULEA UR41, UR4, UR41, 0x18 ;  /* 0x0000002904297291 */ /* 0x002fe2000f8ec03f */
[----:B------:R-:W-:Y:S01]  /*1330*/  SEL R71, RZ, 0x1, P0 ;  /* 0x00000001ff477807 */ /* 0x000fe20000000000 */
[----:B------:R-:W-:-:S02]  /*1340*/  IMAD.U32 R62, RZ, RZ, UR42 ;  /* 0x0000002aff3e7e24 */ /* 0x000fc4000f8e00ff */
[----:B------:R-:W-:Y:S01]  /*1350*/  UIADD3 UR47, UR41, 0x40, URZ ;  /* 0x00000040292f7890 */ /* 0x000fe2000fffe03f */
[----:B------:R-:W-:Y:S01]  /*1360*/  IMAD.IADD R58, R58, 0x1, -R5 ;  /* 0x000000013a3a7824 */ /* 0x000fe200078e0a05 */
[----:B------:R-:W-:Y:S01]  /*1370*/  UIADD3 UR4, UR41, 0x3100, URZ ;  /* 0x0000310029047890 */ /* 0x000fe2000fffe03f */
[----:B------:R-:W-:Y:S01]  /*1380*/  SHF.R.S32.HI R5, RZ, 0x5, R0 ;  /* 0x00000005ff057819 */ /* 0x000fe20000011400 */
[----:B------:R-:W-:Y:S01]  /*1390*/  UIADD3 UR5, UR41, 0x100, URZ ;  /* 0x0000010029057890 */ /* 0x000fe2000fffe03f */
[C---:B------:R-:W-:Y:S01]  /*13a0*/  LOP3.LUT R64, R62.reuse, 0x8, RZ, 0xc0, !PT ;  /* 0x000000083e407812 */ /* 0x040fe200078ec0ff */
[----:B------:R-:W-:Y:S01]  /*13b0*/  USHF.R.U32.HI UR4, URZ, 0x4, UR4 ;  /* 0x000000043f047899 */ /* 0x000fe20008011604 */
[--C-:B------:R-:W-:Y:S01]  /*13c0*/  SHF.R.S32.HI R59, RZ, 0x1f, R58.reuse ;  /* 0x0000001fff3b7819 */ /* 0x100fe2000001143a */
[----:B------:R-:W-:Y:S01]  /*13d0*/  USHF.R.U32.HI UR5, URZ, 0x4, UR5 ;  /* 0x000000043f057899 */ /* 0x000fe20008011605 */
[C-C-:B------:R-:W-:Y:S01]  /*13e0*/  IMAD R65, R5.reuse, -0x10, -R58.reuse ;  /* 0xfffffff005417824 */ /* 0x140fe200078e0a3a */
[----:B------:R-:W-:Y:S01]  /*13f0*/  ULOP3.LUT UR4, UR4, 0x3fff, URZ, 0xc0, !UPT ;  /* 0x00003fff04047892 */ /* 0x000fe2000f8ec03f */
[----:B------:R-:W-:Y:S01]  /*1400*/  IMAD.U32 R61, RZ, RZ, UR47 ;  /* 0x0000002fff3d7e24 */ /* 0x000fe2000f8e00ff */
[----:B------:R-:W-:Y:S01]  /*1410*/  ULOP3.LUT UR5, UR5, 0x3fff, URZ, 0xc0, !UPT ;  /* 0x00003fff05057892 */ /* 0x000fe2000f8ec03f */
[----:B------:R-:W-:Y:S01]  /*1420*/  IMAD.WIDE R58, R5, 0x10, R58 ;  /* 0x00000010053a7825 */ /* 0x000fe200078e023a */
[----:B------:R-:W-:Y:S01]  /*1430*/  LOP3.LUT R62, R62, 0x8, RZ, 0xc, !PT ;  /* 0x000000083e3e7812 */ /* 0x000fe200078e0cff */
[----:B------:R-:W-:Y:S01]  /*1440*/  ULOP3.LUT UR44, UR4, 0x10000, URZ, 0xfc, !UPT ;  /* 0x00010000042c7892 */ /* 0x000fe2000f8efc3f */
[----:B------:R-:W-:Y:S01]  /*1450*/  LOP3.LUT R64, R64, 0x18, RZ, 0x3c, !PT ;  /* 0x0000001840407812 */ /* 0x000fe200078e3cff */
[----:B------:R-:W-:Y:S01]  /*1460*/  VIADD R63, R61, UR42 ;  /* 0x0000002a3d3f7c36 */ /* 0x000fe20008000000 */
[----:B------:R-:W-:Y:S01]  /*1470*/  ULOP3.LUT UR45, UR5, 0x10000, URZ, 0xfc, !UPT ;  /* 0x00010000052d7892 */ /* 0x000fe2000f8efc3f */
[----:B------:R-:W-:-:S11]  /*1480*/  VIADD R65, R65, UR6 ;  /* 0x0000000641417c36 */ /* 0x000fd60008000000 */
.L_x_98:
[----:B------:R-:W-:Y:S01]  /*1490*/  SHF.L.U32 R0, R71, 0x1f, RZ ;  /* 0x0000001f47007819 */ /* 0x000fe200000006ff */
[----:B------:R-:W-:Y:S02]  /*14a0*/  ULDC UR4, c[0x0][0x28c] ;  /* 0x0000a30000047ab9 */ /* 0x000fe40000000800 */
[----:B------:R-:W-:Y:S01]  /*14b0*/  ISETP.LT.AND P1, PT, RZ, UR4, PT ;  /* 0x00000004ff007c0c */ /* 0x000fe2000bf21270 */
[----:B-1----:R-:W1:Y:S02]  /*14c0*/  SYNCS.PHASECHK.TRANS64.TRYWAIT P0, [R61+UR42], R0 ;  /* 0x000000003d0075a7 */ /* 0x002e64000800016a */
[----:B-1-34-:R-:W-:Y:S10]  /*14d0*/  @!P0 BRA `(.L_x_15) ;  /* 0x0000004000788947 */ /* 0x01aff40003800000 */
.L_x_119:
[----:B------:R-:W-:Y:S05]  /*14e0*/  @P1 BRA `(.L_x_16) ;  /* 0x0000000000401947 */ /* 0x000fea0003800000 */
[----:B-1----:R-:W-:Y:S01]  /*14f0*/  MOV R0, 0x0 ;  /* 0x0000000000007802 */ /* 0x002fe20000000f00 */
[----:B------:R-:W-:Y:S01]  /*1500*/  ULDC.64 UR4, c[0x4][0x68] ;  /* 0x01001a0000047ab9 */ /* 0x000fe20000000a00 */
[----:B------:R-:W-:Y:S01]  /*1510*/  ULDC.64 UR6, c[0x4][0x8] ;  /* 0x0100020000067ab9 */ /* 0x000fe20000000a00 */
[----:B------:R-:W-:Y:S01]  /*1520*/  IMAD.U32 R4, RZ, RZ, UR4 ;  /* 0x00000004ff047e24 */ /* 0x000fe2000f8e00ff */
[----:B------:R1:W2:Y:S01]  /*1530*/  LDC.64 R14, c[0x4][R0] ;  /* 0x01000000000e7b82 */ /* 0x0002a20000000a00 */
[----:B------:R-:W-:Y:S01]  /*1540*/  IMAD.U32 R5, RZ, RZ, UR5 ;  /* 0x00000005ff057e24 */ /* 0x000fe2000f8e00ff */
[----:B------:R-:W-:Y:S01]  /*1550*/  ULDC.64 UR4, c[0x4][0x70] ;  /* 0x01001c0000047ab9 */ /* 0x000fe20000000a00 */
[----:B------:R-:W-:Y:S02]  /*1560*/  IMAD.U32 R10, RZ, RZ, UR6 ;  /* 0x00000006ff0a7e24 */ /* 0x000fe4000f8e00ff */
[----:B------:R-:W-:Y:S02]  /*1570*/  IMAD.U32 R6, RZ, RZ, UR4 ;  /* 0x00000004ff067e24 */ /* 0x000fe4000f8e00ff */
[----:B------:R-:W-:-:S02]  /*1580*/  IMAD.U32 R7, RZ, RZ, UR5 ;  /* 0x00000005ff077e24 */ /* 0x000fc4000f8e00ff */
[----:B------:R-:W-:Y:S02]  /*1590*/  IMAD.U32 R11, RZ, RZ, UR7 ;  /* 0x00000007ff0b7e24 */ /* 0x000fe4000f8e00ff */
[----:B------:R-:W-:Y:S02]  /*15a0*/  IMAD.MOV.U32 R8, RZ, RZ, 0x1e1 ;  /* 0x000001e1ff087424 */ /* 0x000fe400078e00ff */
[----:B0-----:R-:W-:Y:S02]  /*15b0*/  IMAD.MOV.U32 R12, RZ, RZ, 0x1 ;  /* 0x00000001ff0c7424 */ /* 0x001fe400078e00ff */
[----:B-1----:R-:W-:-:S07]  /*15c0*/  IMAD.MOV.U32 R13, RZ, RZ, RZ ;  /* 0x000000ffff0d7224 */ /* 0x002fce00078e00ff */
[----:B------:R-:W-:-:S07]  /*15d0*/  LEPC R20, `(.L_x_16) ;  /* 0x000000001014794e */ /* 0x000fce0000000000 */
[----:B--2--5:R-:W-:Y:S05]  /*15e0*/  CALL.ABS.NOINC R14 ;  /* 0x000000000e007343 */ /* 0x024fea0003c00000 */
.L_x_16:
[----:B------:R-:W-:-:S13]  /*15f0*/  ISETP.NE.AND P0, PT, R70, 0x3, PT ;  /* 0x000000034600780c */ /* 0x000fda0003f05270 */
[----:B------:R-:W-:Y:S05]  /*1600*/  @!P0 BRA `(.L_x_17) ;  /* 0x0000000000048947 */ /* 0x000fea0003800000 */
[----:B------:R-:W-:Y:S01]  /*1610*/  BPT.TRAP 0x1 ;  /* 0x000000040000795c */ /* 0x000fe20000300000 */
.L_x_17:
[----:B------:R-:W-:Y:S02]  /*1620*/  IMAD.U32 R3, RZ, RZ, UR38 ;  /* 0x00000026ff037e24 */ /* 0x000fe4000f8e00ff */
[----:B-1----:R-:W-:-:S03]  /*1630*/  IMAD.U32 R0, RZ, RZ, UR39 ;  /* 0x00000027ff007e24 */ /* 0x002fc6000f8e00ff */
[----:B------:R-:W-:Y:S02]  /*1640*/  LEA R3, R3, UR41, 0x3 ;  /* 0x0000002903037c11 */ /* 0x000fe4000f8e18ff */
[----:B------:R-:W-:-:S04]  /*1650*/  SHF.L.U32 R0, R0, 0x1f, RZ ;  /* 0x0000001f00007819 */ /* 0x000fc800000006ff */
[----:B------:R1:W2:Y:S01]  /*1660*/  SYNCS.PHASECHK.TRANS64.TRYWAIT P1, [R3+URZ], R0 ;  /* 0x00000000030075a7 */ /* 0x0002a2000802017f */
[----:B------:R-:W-:Y:S05]  /*1670*/  @!P0 BRA `(.L_x_18) ;  /* 0x0000000000048947 */ /* 0x000fea0003800000 */
[----:B------:R-:W-:Y:S01]  /*1680*/  BPT.TRAP 0x1 ;  /* 0x000000040000795c */ /* 0x000fe20000300000 */
.L_x_18:
[----:B--2---:R-:W-:Y:S05]  /*1690*/  @P1 BRA `(.L_x_19) ;  /* 0x0000000000081947 */ /* 0x004fea0003800000 */
[----:B------:R-:W2:Y:S02]  /*16a0*/  SYNCS.PHASECHK.TRANS64.TRYWAIT P1, [R3+URZ], R0 ;  /* 0x00000000030075a7 */ /* 0x000ea4000802017f */
[----:B--2---:R-:W-:Y:S05]  /*16b0*/  @!P1 BRA `(.L_x_20) ;  /* 0x0000004000149947 */ /* 0x004fea0003800000 */
.L_x_19:
[----:B------:R-:W-:Y:S05]  /*16c0*/  WARPSYNC.ALL ;  /* 0x0000000000007948 */ /* 0x000fea0003800000 */
[----:B------:R-:W-:Y:S01]  /*16d0*/  ULEA UR4, UR38, UR45, 0x8 ;  /* 0x0000002d26047291 */ /* 0x000fe2000f8e403f */
[----:B------:R-:W-:Y:S01]  /*16e0*/  WARPGROUP.ARRIVE ;  /* 0x00000000000079c5 */ /* 0x000fe20000000000 */
[----:B------:R-:W-:Y:S01]  /*16f0*/  ULEA UR6, UR38, UR44, 0x8 ;  /* 0x0000002c26067291 */ /* 0x000fe2000f8e403f */
[----:B-12---:R-:W-:Y:S01]  /*1700*/  IMAD.U32 R0, RZ, RZ, UR43 ;  /* 0x0000002bff007e24 */ /* 0x006fe2000f8e00ff */
[----:B------:R-:W-:Y:S01]  /*1710*/  UMOV UR5, 0x80000020 ;  /* 0x8000002000057882 */ /* 0x000fe20000000000 */
[----:B------:R-:W-:-:S03]  /*1720*/  UMOV UR7, 0x80000020 ;  /* 0x8000002000077882 */ /* 0x000fc60000000000 */
[----:B------:R-:W-:-:S03]  /*1730*/  ISETP.GE.AND P1, PT, R0, 0x1, PT ;  /* 0x000000010000780c */ /* 0x000fc60003f26270 */
[----:B------:R-:W-:Y:S01]  /*1740*/  HGMMA.64x64x16.F32.BF16 R24, gdesc[UR4], RZ, !UPT, gsb0 ;  /* 0x00e00000041879f0 */ /* 0x000fe2000c0018ff */
[----:B------:R-:W-:Y:S02]  /*1750*/  UIADD3 UR4, UR4, 0x2, URZ ;  /* 0x0000000204047890 */ /* 0x000fe4000fffe03f */
[----:B------:R-:W-:Y:S01]  /*1760*/  UIADD3 UR6, UR6, 0x2, URZ ;  /* 0x0000000206067890 */ /* 0x000fe2000fffe03f */
[----:B------:R-:W-:Y:S01]  /*1770*/  UMOV UR5, 0x80000020 ;  /* 0x8000002000057882 */ /* 0x000fe20000000000 */
[----:B------:R-:W-:Y:S01]  /*1780*/  UMOV UR7, 0x80000020 ;  /* 0x8000002000077882 */ /* 0x000fe20000000000 */
[----:B------:R-:W-:Y:S02]  /*1790*/  WARPGROUP.DEPBAR.LE gsb0, 0x0 ;  /* 0x00008000000079c5 */ /* 0x000fe40000010000 */
[----:B------:R-:W-:-:S06]  /*17a0*/  WARPGROUP.ARRIVE ;  /* 0x00000000000079c5 */ /* 0x000fcc0000000000 */
[----:B------:R-:W-:Y:S03]  /*17b0*/  HGMMA.64x64x16.F32.BF16 R24, gdesc[UR4], R24, gsb0 ;  /* 0x00e00000041879f0 */ /* 0x000fe60008001818 */
[----:B------:R-:W-:Y:S02]  /*17c0*/  WARPGROUP.DEPBAR.LE gsb0, 0x0 ;  /* 0x00008000000079c5 */ /* 0x000fe40000010000 */
[----:B------:R-:W-:Y:S05]  /*17d0*/  @!P1 BRA `(.L_x_21) ;  /* 0x0000000000d09947 */ /* 0x000fea0003800000 */
[----:B------:R-:W-:Y:S01]  /*17e0*/  UIADD3 UR4, UR38, 0x1, URZ ;  /* 0x0000000126047890 */ /* 0x000fe2000fffe03f */
[----:B------:R-:W-:Y:S01]  /*17f0*/  IMAD.U32 R0, RZ, RZ, UR43 ;  /* 0x0000002bff007e24 */ /* 0x000fe2000f8e00ff */
[----:B------:R-:W-:Y:S02]  /*1800*/  UMOV UR9, UR38 ;  /* 0x0000002600097c82 */ /* 0x000fe40008000000 */
[----:B------:R-:W-:-:S04]  /*1810*/  UISETP.NE.AND UP0, UPT, UR4, 0x3, UPT ;  /* 0x000000030400788c */ /* 0x000fc8000bf05270 */
[----:B------:R-:W-:Y:S02]  /*1820*/  USEL UR5, URZ, 0x1, UP0 ;  /* 0x000000013f057887 */ /* 0x000fe40008000000 */
[----:B------:R-:W-:Y:S02]  /*1830*/  USEL UR8, UR4, URZ, UP0 ;  /* 0x0000003f04087287 */ /* 0x000fe40008000000 */
[----:B------:R-:W-:-:S06]  /*1840*/  ULOP3.LUT UR5, UR39, UR5, URZ, 0x3c, !UPT ;  /* 0x0000000527057292 */ /* 0x000fcc000f8e3c3f */
[----:B------:R-:W-:-:S07]  /*1850*/  IMAD.U32 R5, RZ, RZ, UR5 ;  /* 0x00000005ff057e24 */ /* 0x000fce000f8e00ff */
.L_x_28:
[----:B-12---:R-:W-:Y:S05]  /*1860*/  @!P0 BRA `(.L_x_22) ;  /* 0x0000000000048947 */ /* 0x006fea0003800000 */
[----:B------:R-:W-:Y:S01]  /*1870*/  BPT.TRAP 0x1 ;  /* 0x000000040000795c */ /* 0x000fe20000300000 */
.L_x_22:
[----:B------:R-:W-:Y:S01]  /*1880*/  ULEA UR4, UR8, UR41, 0x3 ;  /* 0x0000002908047291 */ /* 0x000fe2000f8e183f */
[----:B------:R-:W-:-:S08]  /*1890*/  SHF.L.U32 R3, R5, 0x1f, RZ ;  /* 0x0000001f05037819 */ /* 0x000fd000000006ff */
[----:B------:R1:W2:Y:S01]  /*18a0*/  SYNCS.PHASECHK.TRANS64.TRYWAIT P1, [UR4], R3 ;  /* 0x00000003ff0075a7 */ /* 0x0002a20008020144 */
[----:B------:R-:W-:Y:S05]  /*18b0*/  @!P0 BRA `(.L_x_23) ;  /* 0x0000000000048947 */ /* 0x000fea0003800000 */
[----:B------:R-:W-:Y:S01]  /*18c0*/  BPT.TRAP 0x1 ;  /* 0x000000040000795c */ /* 0x000fe20000300000 */
.L_x_23:
[----:B--2---:R-:W-:Y:S05]  /*18d0*/  @P1 BRA `(.L_x_24) ;  /* 0x0000000000081947 */ /* 0x004fea0003800000 */
[----:B------:R-:W2:Y:S02]  /*18e0*/  SYNCS.PHASECHK.TRANS64.TRYWAIT P1, [UR4], R3 ;  /* 0x00000003ff0075a7 */ /* 0x000ea40008020144 */
[----:B--2---:R-:W-:Y:S05]  /*18f0*/  @!P1 BRA `(.L_x_25) ;  /* 0x0000003c00989947 */ /* 0x004fea0003800000 */
.L_x_24:
[----:B------:R-:W-:Y:S01]  /*1900*/  ULEA UR4, UR8, UR45, 0x8 ;  /* 0x0000002d08047291 */ /* 0x000fe2000f8e403f */
[----:B------:R-:W-:Y:S01]  /*1910*/  WARPGROUP.ARRIVE ;  /* 0x00000000000079c5 */ /* 0x000fe20000000000 */
[----:B------:R-:W-:Y:S01]  /*1920*/  ULEA UR6, UR8, UR44, 0x8 ;  /* 0x0000002c08067291 */ /* 0x000fe2000f8e403f */
[----:B------:R-:W-:Y:S01]  /*1930*/  UMOV UR5, 0x80000020 ;  /* 0x8000002000057882 */ /* 0x000fe20000000000 */
[----:B------:R-:W-:-:S07]  /*1940*/  UMOV UR7, 0x80000020 ;  /* 0x8000002000077882 */ /* 0x000fce0000000000 */
[----:B------:R-:W-:Y:S01]  /*1950*/  HGMMA.64x64x16.F32.BF16 R24, gdesc[UR4], R24, gsb0 ;  /* 0x00e00000041879f0 */ /* 0x000fe20008001818 */
        /* <DEDUP_REMOVED lines=9> */
[----:B------:R-:W-:Y:S01]  /*19f0*/  BPT.TRAP 0x1 ;  /* 0x000000040000795c */ /* 0x000fe20000300000 */
.L_x_26:
[----:B------:R-:W-:Y:S01]  /*1a00*/  ULEA UR4, UR9, UR41, 0x3 ;  /* 0x0000002909047291 */ /* 0x000fe2000f8e183f */
[----:B------:R-:W-:-:S03]  /*1a10*/  ISETP.GT.U32.AND P1, PT, R16, 0x1, PT ;  /* 0x000000011000780c */ /* 0x000fc60003f24070 */
[----:B------:R-:W-:-:S04]  /*1a20*/  UIADD3 UR4, UR4, 0x18, URZ ;  /* 0x0000001804047890 */ /* 0x000fc8000fffe03f */
[----:B------:R-:W-:-:S09]  /*1a30*/  UPRMT UR4, URZ, 0x654, UR4 ;  /* 0x000006543f047896 */ /* 0x000fd20008000004 */
[----:B------:R-:W-:Y:S01]  /*1a40*/  SYNCS.ARRIVE.TRANS64.RED.A1T0 RZ, [UR4], RZ ;  /* 0x000000ffffff79a7 */ /* 0x000fe20008100404 */
[----:B------:R-:W-:Y:S05]  /*1a50*/  @P1 BRA `(.L_x_27) ;  /* 0x0000000000041947 */ /* 0x000fea0003800000 */
[----:B------:R-:W-:Y:S01]  /*1a60*/  BPT.TRAP 0x1 ;  /* 0x000000040000795c */ /* 0x000fe20000300000 */
.L_x_27:
[----:B------:R-:W-:Y:S01]  /*1a70*/  UIADD3 UR8, UR8, 0x1, URZ ;  /* 0x0000000108087890 */ /* 0x000fe2000fffe03f */
[C---:B------:R-:W-:Y:S01]  /*1a80*/  ISETP.GT.AND P1, PT, R0.reuse, 0x1, PT ;  /* 0x000000010000780c */ /* 0x040fe20003f24270 */
[----:B------:R-:W-:Y:S01]  /*1a90*/  UIADD3 UR9, UR9, 0x1, URZ ;  /* 0x0000000109097890 */ /* 0x000fe2000fffe03f */
[----:B------:R-:W-:Y:S01]  /*1aa0*/  VIADD R0, R0, 0xffffffff ;  /* 0xffffffff00007836 */ /* 0x000fe20000000000 */
[----:B------:R-:W-:Y:S02]  /*1ab0*/  UISETP.NE.AND UP0, UPT, UR8, 0x3, UPT ;  /* 0x000000030800788c */ /* 0x000fe4000bf05270 */
[----:B------:R-:W-:Y:S02]  /*1ac0*/  UISETP.NE.AND UP1, UPT, UR9, 0x3, UPT ;  /* 0x000000030900788c */ /* 0x000fe4000bf25270 */
[----:B------:R-:W-:Y:S02]  /*1ad0*/  USEL UR4, URZ, 0x1, UP0 ;  /* 0x000000013f047887 */ /* 0x000fe40008000000 */
[----:B------:R-:W-:-:S02]  /*1ae0*/  USEL UR8, UR8, URZ, UP0 ;  /* 0x0000003f08087287 */ /* 0x000fc40008000000 */
[----:B------:R-:W-:Y:S02]  /*1af0*/  USEL UR9, UR9, URZ, UP1 ;  /* 0x0000003f09097287 */ /* 0x000fe40008800000 */
[----:B------:R-:W-:Y:S01]  /*1b00*/  LOP3.LUT R5, R5, UR4, RZ, 0x3c, !PT ;  /* 0x0000000405057c12 */ /* 0x000fe2000f8e3cff */
[----:B------:R-:W-:Y:S09]  /*1b10*/  @P1 BRA `(.L_x_28) ;  /* 0xfffffffc00501947 */ /* 0x000ff2000383ffff */
.L_x_21:
[----:B------:R-:W3:Y:S01]  /*1b20*/  LDC R0, c[0x0][0x28c] ;  /* 0x0000a300ff007b82 */ /* 0x000ee20000000800 */
[----:B------:R4:W-:Y:S01]  /*1b30*/  SYNCS.ARRIVE.TRANS64.A1T0 RZ, [R62+UR47], RZ ;  /* 0x000000ff3eff79a7 */ /* 0x0009e2000810002f */
[----:B---3--:R-:W-:-:S13]  /*1b40*/  ISETP.GE.AND P1, PT, R0, 0x1, PT ;  /* 0x000000010000780c */ /* 0x008fda0003f26270 */
[----:B----4-:R-:W-:Y:S05]  /*1b50*/  @!P1 BRA `(.L_x_29) ;  /* 0x0000000000349947 */ /* 0x010fea0003800000 */
[----:B------:R-:W-:Y:S05]  /*1b60*/  @!P0 BRA `(.L_x_30) ;  /* 0x0000000000048947 */ /* 0x000fea0003800000 */
[----:B------:R-:W-:Y:S01]  /*1b70*/  BPT.TRAP 0x1 ;  /* 0x000000040000795c */ /* 0x000fe20000300000 */
.L_x_30:
[----:B------:R-:W-:Y:S01]  /*1b80*/  UIADD3 UR6, UR43, UR38, URZ ;  /* 0x000000262b067290 */ /* 0x000fe2000fffe03f */
[----:B------:R-:W-:-:S03]  /*1b90*/  ISETP.GT.U32.AND P0, PT, R16, 0x1, PT ;  /* 0x000000011000780c */ /* 0x000fc60003f04070 */
[----:B------:R-:W-:-:S04]  /*1ba0*/  UIMAD.WIDE.U32 UR4, UR6, -0x55555555, URZ ;  /* 0xaaaaaaab060478a5 */ /* 0x000fc8000f8e003f */
[----:B------:R-:W-:-:S04]  /*1bb0*/  USHF.R.U32.HI UR4, URZ, 0x1, UR5 ;  /* 0x000000013f047899 */ /* 0x000fc80008011605 */
[----:B------:R-:W-:-:S04]  /*1bc0*/  UIMAD UR6, UR4, -0x3, UR6 ;  /* 0xfffffffd040678a4 */ /* 0x000fc8000f8e0206 */
[----:B------:R-:W-:-:S04]  /*1bd0*/  ULEA UR6, UR6, UR41, 0x3 ;  /* 0x0000002906067291 */ /* 0x000fc8000f8e183f */
[----:B------:R-:W-:-:S04]  /*1be0*/  UIADD3 UR6, UR6, 0x18, URZ ;  /* 0x0000001806067890 */ /* 0x000fc8000fffe03f */
[----:B------:R-:W-:-:S09]  /*1bf0*/  UPRMT UR6, URZ, 0x654, UR6 ;  /* 0x000006543f067896 */ /* 0x000fd20008000006 */
[----:B------:R-:W-:Y:S01]  /*1c00*/  SYNCS.ARRIVE.TRANS64.RED.A1T0 RZ, [UR6], RZ ;  /* 0x000000ffffff79a7 */ /* 0x000fe20008100406 */
[----:B------:R-:W-:Y:S05]  /*1c10*/  @P0 BRA `(.L_x_29) ;  /* 0x0000000000040947 */ /* 0x000fea0003800000 */
[----:B------:R-:W-:Y:S01]  /*1c20*/  BPT.TRAP 0x1 ;  /* 0x000000040000795c */ /* 0x000fe20000300000 */
.L_x_29:
[----:B------:R-:W-:Y:S01]  /*1c30*/  SHF.L.U32 R0, R71, 0x1f, RZ ;  /* 0x0000001f47007819 */ /* 0x000fe200000006ff */
[----:B------:R-:W-:Y:S01]  /*1c40*/  UIADD3 UR38, UR46, UR38, URZ ;  /* 0x000000262e267290 */ /* 0x000fe2000fffe03f */
[----:B------:R-:W3:Y:S01]  /*1c50*/  LDC R7, c[0x0][0x288] ;  /* 0x0000a200ff077b82 */ /* 0x000ee20000000800 */
[----:B------:R-:W-:Y:S01]  /*1c60*/  UISETP.GE.U32.AND UP1, UPT, UR46, 0x3, UPT ;  /* 0x000000032e00788c */ /* 0x000fe2000bf26070 */
[----:B------:R-:W-:Y:S01]  /*1c70*/  IMAD.SHL.U32 R8, R60, 0x2, RZ ;  /* 0x000000023c087824 */ /* 0x000fe200078e00ff */
[----:B------:R-:W-:Y:S02]  /*1c80*/  UISETP.GT.U32.AND UP0, UPT, UR38, 0x2, UPT ;  /* 0x000000022600788c */ /* 0x000fe4000bf04070 */
[----:B------:R-:W-:Y:S02]  /*1c90*/  UIMAD.WIDE.U32 UR4, UR38, -0x55555555, URZ ;  /* 0xaaaaaaab260478a5 */ /* 0x000fe4000f8e003f */
[----:B------:R-:W-:Y:S01]  /*1ca0*/  UISETP.LT.U32.AND UP0, UPT, UR46, 0x3, UP0 ;  /* 0x000000032e00788c */ /* 0x000fe20008701070 */
[----:B------:R-:W4:Y:S01]  /*1cb0*/  SYNCS.PHASECHK.TRANS64.TRYWAIT P0, [R61+UR42+0x10], R0 ;  /* 0x000010003d0075a7 */ /* 0x000f22000800016a */
[----:B------:R-:W-:Y:S01]  /*1cc0*/  USHF.R.U32.HI UR4, URZ, 0x1, UR5 ;  /* 0x000000013f047899 */ /* 0x000fe20008011605 */
[----:B------:R-:W-:Y:S01]  /*1cd0*/  SHF.R.S32.HI R9, RZ, 0x1f, R8 ;  /* 0x0000001fff097819 */ /* 0x000fe20000011408 */
[----:B------:R-:W-:-:S02]  /*1ce0*/  USEL UR6, URZ, 0x1, !UP0 ;  /* 0x000000013f067887 */ /* 0x000fc4000c000000 */
[----:B------:R-:W-:Y:S02]  /*1cf0*/  UIMAD UR38, UR4, -0x3, UR38 ;  /* 0xfffffffd042678a4 */ /* 0x000fe4000f8e0226 */
[----:B------:R-:W-:-:S04]  /*1d00*/  ULOP3.LUT UR39, UR39, UR6, URZ, 0x3c, !UPT ;  /* 0x0000000627277292 */ /* 0x000fc8000f8e3c3f */
[----:B------:R-:W-:Y:S01]  /*1d10*/  @UP1 ULOP3.LUT UR39, UR39, 0x1, UR4, 0x78, !UPT ;  /* 0x0000000127271892 */ /* 0x000fe2000f8e7804 */
[----:B---34-:R-:W-:Y:S11]  /*1d20*/  @!P0 BRA `(.L_x_31) ;  /* 0x0000003800a48947 */ /* 0x018ff60003800000 */
.L_x_120:
[----:B---3--:R-:W-:Y:S01]  /*1d30*/  IMAD.SHL.U32 R0, R19, 0x40, RZ ;  /* 0x0000004013007824 */ /* 0x008fe200078e00ff */
[----:B------:R-:W-:Y:S01]  /*1d40*/  ULDC UR6, c[0x0][0x284] ;  /* 0x0000a10000067ab9 */ /* 0x000fe20000000800 */
[----:B------:R-:W-:Y:S01]  /*1d50*/  IMAD.SHL.U32 R14, R22, 0x40, RZ ;  /* 0x00000040160e7824 */ /* 0x000fe200078e00ff */
[----:B------:R-:W-:Y:S01]  /*1d60*/  SHF.R.S32.HI R11, RZ, 0x1f, R2 ;  /* 0x0000001fff0b7819 */ /* 0x000fe20000011402 */
[----:B------:R-:W-:Y:S01]  /*1d70*/  ULDC.64 UR4, c[0x0][0x5d0] ;  /* 0x0001740000047ab9 */ /* 0x000fe20000000a00 */
[----:B------:R-:W-:Y:S01]  /*1d80*/  ISETP.GE.AND P0, PT, R0, UR6, PT ;  /* 0x0000000600007c0c */ /* 0x000fe2000bf06270 */
[----:B--2---:R-:W-:Y:S01]  /*1d90*/  IMAD.WIDE.U32 R4, R2, UR4, R8 ;  /* 0x0000000402047c25 */ /* 0x004fe2000f8e0008 */
[----:B------:R-:W-:Y:S02]  /*1da0*/  SHF.R.S32.HI R15, RZ, 0x1f, R14 ;  /* 0x0000001fff0f7819 */ /* 0x000fe4000001140e */
[C---:B------:R-:W-:Y:S01]  /*1db0*/  ISETP.GE.OR P0, PT, R14.reuse, R7, P0 ;  /* 0x000000070e00720c */ /* 0x040fe20000706670 */
[----:B-1----:R-:W-:Y:S01]  /*1dc0*/  IMAD R3, R11, UR4, RZ ;  /* 0x000000040b037c24 */ /* 0x002fe2000f8e02ff */
[----:B------:R-:W-:-:S03]  /*1dd0*/  IADD3 R4, P1, R14, R4, RZ ;  /* 0x000000040e047210 */ /* 0x000fc60007f3e0ff */
[----:B------:R-:W-:-:S05]  /*1de0*/  IMAD R3, R2, UR5, R3 ;  /* 0x0000000502037c24 */ /* 0x000fca000f8e0203 */
[----:B------:R-:W-:-:S03]  /*1df0*/  IADD3.X R5, R15, R5, R3, P1, !PT ;  /* 0x000000050f057210 */ /* 0x000fc60000ffe403 */
[----:B------:R-:W-:Y:S05]  /*1e00*/  @P0 BRA `(.L_x_32) ;  /* 0x0000002000b00947 */ /* 0x000fea0003800000 */
[----:B------:R-:W1:Y:S01]  /*1e10*/  LDC.64 R74, c[0x0][0x5c8] ;  /* 0x00017200ff4a7b82 */ /* 0x000e620000000a00 */
[----:B-----5:R-:W-:Y:S01]  /*1e20*/  FSETP.NEU.AND P0, PT, R57, RZ, PT ;  /* 0x000000ff3900720b */ /* 0x020fe20003f0d000 */
[----:B------:R-:W-:Y:S01]  /*1e30*/  IMAD R3, R60, -0x2, R7 ;  /* 0xfffffffe3c037824 */ /* 0x000fe200078e0207 */
[----:B------:R-:W-:Y:S01]  /*1e40*/  BSSY B0, `(.L_x_32) ;  /* 0x0000228000007945 */ /* 0x000fe20003800000 */
[----:B------:R-:W-:-:S04]  /*1e50*/  IMAD.WIDE R66, R19, 0x40, R58 ;  /* 0x0000004013427825 */ /* 0x000fc800078e023a */
[----:B------:R-:W-:Y:S02]  /*1e60*/  IMAD.IADD R3, R3, 0x1, -R14 ;  /* 0x0000000103037824 */ /* 0x000fe400078e0a0e */
[----:B------:R-:W-:-:S03]  /*1e70*/  IMAD.IADD R0, R65, 0x1, -R0 ;  /* 0x0000000141007824 */ /* 0x000fc600078e0a00 */
[----:B------:R-:W-:-:S04]  /*1e80*/  ISETP.GT.AND P2, PT, R3, RZ, PT ;  /* 0x000000ff0300720c */ /* 0x000fc80003f44270 */
[----:B------:R-:W-:Y:S01]  /*1e90*/  ISETP.GT.AND P1, PT, R0, RZ, P2 ;  /* 0x000000ff0000720c */ /* 0x000fe20001724270 */
[-C--:B-1----:R-:W-:Y:S02]  /*1ea0*/  IMAD R6, R67, R74.reuse, RZ ;  /* 0x0000004a43067224 */ /* 0x082fe400078e02ff */
[----:B------:R-:W-:-:S04]  /*1eb0*/  IMAD.WIDE.U32 R68, R66, R74, R4 ;  /* 0x0000004a42447225 */ /* 0x000fc800078e0004 */
[----:B------:R-:W-:-:S04]  /*1ec0*/  IMAD R5, R66, R75, R6 ;  /* 0x0000004b42057224 */ /* 0x000fc800078e0206 */
[----:B------:R-:W-:Y:S01]  /*1ed0*/  IMAD.IADD R7, R69, 0x1, R5 ;  /* 0x0000000145077824 */ /* 0x000fe200078e0205 */
[----:B------:R-:W-:Y:S06]  /*1ee0*/  @!P0 BRA `(.L_x_33) ;  /* 0x0000001400e48947 */ /* 0x000fec0003800000 */
[----:B------:R-:W1:Y:S01]  /*1ef0*/  LDC.64 R72, c[0x0][0x5b8] ;  /* 0x00016e00ff487b82 */ /* 0x000e620000000a00 */
[----:B------:R-:W-:-:S07]  /*1f00*/  ULDC.64 UR4, c[0x0][0x5c0] ;  /* 0x0001700000047ab9 */ /* 0x000fce0000000a00 */
[----:B------:R-:W2:Y:S08]  /*1f10*/  LDC.64 R76, c[0x0][0x5b0] ;  /* 0x00016c00ff4c7b82 */ /* 0x000eb00000000a00 */
[----:B------:R-:W0:Y:S01]  /*1f20*/  LDC.64 R78, c[0x0][0x5a8] ;  /* 0x00016a00ff4e7b82 */ /* 0x000e220000000a00 */
[-C--:B-1----:R-:W-:Y:S02]  /*1f30*/  IMAD R6, R11, R72.reuse, RZ ;  /* 0x000000480b067224 */ /* 0x082fe400078e02ff */
[----:B------:R-:W-:-:S04]  /*1f40*/  IMAD.WIDE.U32 R4, R2, R72, R8 ;  /* 0x0000004802047225 */ /* 0x000fc800078e0008 */
[----:B------:R-:W-:Y:S01]  /*1f50*/  IMAD R69, R2, R73, R6 ;  /* 0x0000004902457224 */ /* 0x000fe200078e0206 */
[----:B------:R-:W-:Y:S01]  /*1f60*/  IADD3 R10, P0, R14, R4, RZ ;  /* 0x000000040e0a7210 */ /* 0x000fe20007f1e0ff */
[----:B--2---:R-:W-:-:S03]  /*1f70*/  IMAD R4, R67, R76, RZ ;  /* 0x0000004c43047224 */ /* 0x004fc600078e02ff */
[----:B------:R-:W-:Y:S01]  /*1f80*/  IADD3.X R11, R15, R5, R69, P0, !PT ;  /* 0x000000050f0b7210 */ /* 0x000fe200007fe445 */
[C---:B------:R-:W-:Y:S02]  /*1f90*/  IMAD R73, R66.reuse, R77, R4 ;  /* 0x0000004d42497224 */ /* 0x040fe400078e0204 */
[----:B------:R-:W-:-:S04]  /*1fa0*/  IMAD.WIDE.U32 R4, R66, R76, R10 ;  /* 0x0000004c42047225 */ /* 0x000fc800078e000a */
[----:B------:R-:W-:Y:S01]  /*1fb0*/  IMAD.IADD R5, R5, 0x1, R73 ;  /* 0x0000000105057824 */ /* 0x000fe200078e0249 */
[----:B0-----:R-:W-:-:S04]  /*1fc0*/  LEA R12, P0, R4, R78, 0x1 ;  /* 0x0000004e040c7211 */ /* 0x001fc800078008ff */
[----:B------:R-:W-:-:S05]  /*1fd0*/  LEA.HI.X R13, R4, R79, R5, 0x1, P0 ;  /* 0x0000004f040d7211 */ /* 0x000fca00000f0c05 */
[----:B------:R-:W2:Y:S01]  /*1fe0*/  @P1 LDG.E.LTC128B.U16 R19, desc[UR36][R12.64] ;  /* 0x000000240c131981 */ /* 0x000ea2000c1e1520 */
[----:B------:R-:W-:Y:S01]  /*1ff0*/  IMAD.WIDE.U32 R4, R66, R76, R14 ;  /* 0x0000004c42047225 */ /* 0x000fe200078e000e */
[----:B------:R-:W-:Y:S02]  /*2000*/  BSSY B1, `(.L_x_34) ;  /* 0x0000015000017945 */ /* 0x000fe40003800000 */
[----:B------:R-:W-:-:S04]  /*2010*/  IADD3 R20, P0, R8, R4, RZ ;  /* 0x0000000408147210 */ /* 0x000fc80007f1e0ff */
[----:B------:R-:W-:Y:S02]  /*2020*/  IADD3.X R21, R9, R73, R5, P0, !PT ;  /* 0x0000004909157210 */ /* 0x000fe400007fe405 */
[----:B------:R-:W-:Y:S01]  /*2030*/  LEA R6, P0, R68, UR4, 0x1 ;  /* 0x0000000444067c11 */ /* 0x000fe2000f8008ff */
[----:B------:R-:W-:-:S03]  /*2040*/  IMAD.WIDE.U32 R20, R2, R72, R20 ;  /* 0x0000004802147225 */ /* 0x000fc600078e0014 */
[----:B------:R-:W-:Y:S02]  /*2050*/  LEA.HI.X R7, R68, UR5, R7, 0x1, P0 ;  /* 0x0000000544077c11 */ /* 0x000fe400080f0c07 */
[----:B------:R-:W-:-:S04]  /*2060*/  ISETP.GT.AND P0, PT, R3, 0x1, PT ;  /* 0x000000010300780c */ /* 0x000fc80003f04270 */
[----:B------:R-:W-:Y:S01]  /*2070*/  ISETP.GT.AND P3, PT, R0, RZ, P0 ;  /* 0x000000ff0000720c */ /* 0x000fe20000764270 */
[----:B--2---:R-:W-:-:S04]  /*2080*/  IMAD.U32 R4, R19, 0x10000, RZ ;  /* 0x0001000013047824 */ /* 0x004fc800078e00ff */
[----:B------:R-:W-:Y:S01]  /*2090*/  FMUL R5, R4, R57 ;  /* 0x0000003904057220 */ /* 0x000fe20000400000 */
[----:B------:R-:W-:-:S03]  /*20a0*/  LEA R4, P4, R20, R78, 0x1 ;  /* 0x0000004e14047211 */ /* 0x000fc600078808ff */
[----:B------:R-:W-:-:S05]  /*20b0*/  FFMA R5, R24, R56, R5 ;  /* 0x0000003818057223 */ /* 0x000fca0000000005 */
[----:B------:R-:W-:Y:S01]  /*20c0*/  F2FP.BF16.F32.PACK_AB R12, RZ, R5 ;  /* 0x00000005ff0c723e */ /* 0x000fe200000010ff */
[----:B------:R-:W-:-:S03]  /*20d0*/  IMAD.IADD R5, R69, 0x1, R21 ;  /* 0x0000000145057824 */ /* 0x000fc600078e0215 */
[----:B------:R-:W-:Y:S01]  /*20e0*/  PRMT R13, R12, 0x7610, R13 ;  /* 0x000076100c0d7816 */ /* 0x000fe2000000000d */
[----:B------:R-:W-:Y:S01]  /*20f0*/  IMAD.SHL.U32 R12, R76, 0x8, RZ ;  /* 0x000000084c0c7824 */ /* 0x000fe200078e00ff */
[----:B------:R-:W-:-:S03]  /*2100*/  LEA.HI.X R5, R20, R79, R5, 0x1, P4 ;  /* 0x0000004f14057211 */ /* 0x000fc600020f0c05 */
[----:B------:R0:W-:Y:S02]  /*2110*/  @P1 STG.E.U16 desc[UR36][R6.64], R13 ;  /* 0x0000000d06001986 */ /* 0x0001e4000c101524 */
[----:B0-----:R-:W-:Y:S01]  /*2120*/  SHF.L.U64.HI R13, R76, 0x3, R77 ;  /* 0x000000034c0d7819 */ /* 0x001fe2000001024d */
[----:B------:R-:W-:Y:S06]  /*2130*/  @!P3 BRA `(.L_x_35) ;  /* 0x000000000004b947 */ /* 0x000fec0003800000 */
[----:B------:R0:W5:Y:S02]  /*2140*/  LDG.E.LTC128B.U16 R19, desc[UR36][R4.64+0x2] ;  /* 0x0000022404137981 */ /* 0x000164000c1e1520 */
.L_x_35:
[----:B------:R-:W-:Y:S05]  /*2150*/  BSYNC B1 ;  /* 0x0000000000017941 */ /* 0x000fea0003800000 */
.L_x_34:
[----:B------:R-:W-:Y:S01]  /*2160*/  IMAD.WIDE.U32 R66, R66, R76, R12 ;  /* 0x0000004c42427225 */ /* 0x000fe200078e000c */
[----:B------:R-:W-:-:S03]  /*2170*/  ISETP.GT.AND P2, PT, R0, 0x8, P2 ;  /* 0x000000080000780c */ /* 0x000fc60001744270 */
[----:B-----5:R-:W-:Y:S01]  /*2180*/  IMAD.U32 R20, R19, 0x10000, RZ ;  /* 0x0001000013147824 */ /* 0x020fe200078e00ff */
[----:B------:R-:W-:Y:S01]  /*2190*/  IADD3 R10, P1, R10, R66, RZ ;  /* 0x000000420a0a7210 */ /* 0x000fe20007f3e0ff */
[----:B------:R-:W-:Y:S02]  /*21a0*/  IMAD.IADD R73, R73, 0x1, R67 ;  /* 0x0000000149497824 */ /* 0x000fe400078e0243 */
[----:B------:R-:W-:Y:S02]  /*21b0*/  FMUL R20, R20, R57 ;  /* 0x0000003914147220 */ /* 0x000fe40000400000 */
[----:B------:R-:W-:Y:S01]  /*21c0*/  IMAD.X R11, R73, 0x1, R11, P1 ;  /* 0x00000001490b7824 */ /* 0x000fe200008e060b */
[----:B------:R-:W-:Y:S01]  /*21d0*/  LEA R12, P1, R10, R78, 0x1 ;  /* 0x0000004e0a0c7211 */ /* 0x000fe200078208ff */
[----:B------:R-:W-:-:S03]  /*21e0*/  FFMA R20, R25, R56, R20 ;  /* 0x0000003819147223 */ /* 0x000fc60000000014 */
[----:B------:R-:W-:Y:S02]  /*21f0*/  LEA.HI.X R13, R10, R79, R11, 0x1, P1 ;  /* 0x0000004f0a0d7211 */ /* 0x000fe400008f0c0b */
[----:B------:R-:W-:-:S05]  /*2200*/  F2FP.BF16.F32.PACK_AB R20, RZ, R20 ;  /* 0x00000014ff14723e */ /* 0x000fca00000010ff */
[----:B------:R1:W-:Y:S04]  /*2210*/  @P3 STG.E.U16 desc[UR36][R6.64+0x2], R20 ;  /* 0x0000021406003986 */ /* 0x0003e8000c101524 */
[----:B------:R-:W2:Y:S01]  /*2220*/  @P2 LDG.E.LTC128B.U16 R19, desc[UR36][R12.64] ;  /* 0x000000240c132981 */ /* 0x000ea2000c1e1520 */
[----:B------:R-:W-:Y:S01]  /*2230*/  IADD3 R14, P1, P3, R8, R66, R14 ;  /* 0x00000042080e7210 */ /* 0x000fe20007b3e00e */
[----:B------:R-:W-:Y:S01]  /*2240*/  BSSY B1, `(.L_x_36) ;  /* 0x0000011000017945 */ /* 0x000fe20003800000 */
[C---:B------:R-:W-:Y:S02]  /*2250*/  SHF.L.U64.HI R11, R74.reuse, 0x4, R75 ;  /* 0x000000044a0b7819 */ /* 0x040fe4000001024b */
[----:B------:R-:W-:Y:S02]  /*2260*/  IADD3.X R15, R9, R73, R15, P1, P3 ;  /* 0x00000049090f7210 */ /* 0x000fe40000fe640f */
[----:B------:R-:W-:-:S02]  /*2270*/  LEA R10, P1, R74, R6, 0x4 ;  /* 0x000000064a0a7211 */ /* 0x000fc400078220ff */
[----:B------:R-:W-:Y:S01]  /*2280*/  ISETP.GT.AND P0, PT, R0, 0x8, P0 ;  /* 0x000000080000780c */ /* 0x000fe20000704270 */
[----:B------:R-:W-:-:S04]  /*2290*/  IMAD.WIDE.U32 R14, R2, R72, R14 ;  /* 0x00000048020e7225 */ /* 0x000fc800078e000e */
[----:B------:R-:W-:Y:S02]  /*22a0*/  IMAD.X R11, R11, 0x1, R7, P1 ;  /* 0x000000010b0b7824 */ /* 0x000fe400008e0607 */
[----:B------:R-:W-:Y:S02]  /*22b0*/  IMAD.IADD R2, R69, 0x1, R15 ;  /* 0x0000000145027824 */ /* 0x000fe400078e020f */
[----:B--2---:R-:W-:-:S04]  /*22c0*/  IMAD.U32 R8, R19, 0x10000, RZ ;  /* 0x0001000013087824 */ /* 0x004fc800078e00ff */
[----:B------:R-:W-:Y:S01]  /*22d0*/  FMUL R9, R8, R57 ;  /* 0x0000003908097220 */ /* 0x000fe20000400000 */
[----:B------:R-:W-:-:S03]  /*22e0*/  LEA R8, P3, R14, R78, 0x1 ;  /* 0x0000004e0e087211 */ /* 0x000fc600078608ff */
[----:B------:R-:W-:-:S05]  /*22f0*/  FFMA R9, R26, R56, R9 ;  /* 0x000000381a097223 */ /* 0x000fca0000000009 */
[----:B------:R-:W-:Y:S02]  /*2300*/  F2FP.BF16.F32.PACK_AB R12, RZ, R9 ;  /* 0x00000009ff0c723e */ /* 0x000fe400000010ff */
[----:B------:R-:W-:-:S03]  /*2310*/  LEA.HI.X R9, R14, R79, R2, 0x1, P3 ;  /* 0x0000004f0e097211 */ /* 0x000fc600018f0c02 */
[----:B------:R1:W-:Y:S01]  /*2320*/  @P2 STG.E.U16 desc[UR36][R10.64], R12 ;  /* 0x0000000c0a002986 */ /* 0x0003e2000c101524 */
[----:B------:R-:W-:Y:S05]  /*2330*/  @!P0 BRA `(.L_x_37) ;  /* 0x0000000000048947 */ /* 0x000fea0003800000 */
[----:B------:R2:W5:Y:S02]  /*2340*/  LDG.E.LTC128B.U16 R19, desc[UR36][R8.64+0x2] ;  /* 0x0000022408137981 */ /* 0x000564000c1e1520 */
.L_x_37:
[----:B------:R-:W-:Y:S05]  /*2350*/  BSYNC B1 ;  /* 0x0000000000017941 */ /* 0x000fea0003800000 */
.L_x_36:
[----:B-----5:R-:W-:Y:S01]  /*2360*/  IMAD.U32 R2, R19, 0x10000, RZ ;  /* 0x0001000013027824 */ /* 0x020fe200078e00ff */
[----:B------:R-:W-:Y:S01]  /*2370*/  ISETP.GT.AND P1, PT, R3, 0x8, PT ;  /* 0x000000080300780c */ /* 0x000fe20003f24270 */
[----:B------:R-:W-:Y:S02]  /*2380*/  BSSY B1, `(.L_x_38) ;  /* 0x0000008000017945 */ /* 0x000fe40003800000 */
[----:B------:R-:W-:Y:S01]  /*2390*/  FMUL R2, R2, R57 ;  /* 0x0000003902027220 */ /* 0x000fe20000400000 */
[----:B------:R-:W-:-:S03]  /*23a0*/  ISETP.GT.AND P2, PT, R0, RZ, P1 ;  /* 0x000000ff0000720c */ /* 0x000fc60000f44270 */
[----:B------:R-:W-:-:S05]  /*23b0*/  FFMA R2, R27, R56, R2 ;  /* 0x000000381b027223 */ /* 0x000fca0000000002 */
[----:B------:R-:W-:-:S05]  /*23c0*/  F2FP.BF16.F32.PACK_AB R2, RZ, R2 ;  /* 0x00000002ff02723e */ /* 0x000fca00000010ff */
[----:B------:R3:W-:Y:S01]  /*23d0*/  @P0 STG.E.U16 desc[UR36][R10.64+0x2], R2 ;  /* 0x000002020a000986 */ /* 0x0007e2000c101524 */
[----:B------:R-:W-:Y:S05]  /*23e0*/  @!P2 BRA `(.L_x_39) ;  /* 0x000000000004a947 */ /* 0x000fea0003800000 */
[----:B------:R4:W5:Y:S02]  /*23f0*/  LDG.E.LTC128B.U16 R19, desc[UR36][R4.64+0x10] ;  /* 0x0000102404137981 */ /* 0x000964000c1e1520 */
.L_x_39:
[----:B------:R-:W-:Y:S05]  /*2400*/  BSYNC B1 ;  /* 0x0000000000017941 */ /* 0x000fea0003800000 */
.L_x_38:
[----:B---3-5:R-:W-:Y:S01]  /*2410*/  IMAD.U32 R2, R19, 0x10000, RZ ;  /* 0x0001000013027824 */ /* 0x028fe200078e00ff */
        /* <DEDUP_REMOVED lines=9> */
.L_x_41:
[----:B------:R-:W-:Y:S05]  /*24b0*/  BSYNC B1 ;  /* 0x0000000000017941 */ /* 0x000fea0003800000 */
.L_x_40:
[----:B-----5:R-:W-:Y:S01]  /*24c0*/  IMAD.U32 R2, R19, 0x10000, RZ ;  /* 0x0001000013027824 */ /* 0x020fe200078e00ff */
[----:B------:R-:W-:Y:S01]  /*24d0*/  ISETP.GT.AND P1, PT, R0, 0x8, P1 ;  /* 0x000000080000780c */ /* 0x000fe20000f24270 */
[----:B------:R-:W-:Y:S02]  /*24e0*/  BSSY B1, `(.L_x_42) ;  /* 0x0000007000017945 */ /* 0x000fe40003800000 */
[----:B------:R-:W-:-:S04]  /*24f0*/  FMUL R2, R2, R57 ;  /* 0x0000003902027220 */ /* 0x000fc80000400000 */
[----:B------:R-:W-:-:S05]  /*2500*/  FFMA R2, R29, R56, R2 ;  /* 0x000000381d027223 */ /* 0x000fca0000000002 */
[----:B------:R-:W-:-:S05]  /*2510*/  F2FP.BF16.F32.PACK_AB R2, RZ, R2 ;  /* 0x00000002ff02723e */ /* 0x000fca00000010ff */
[----:B------:R0:W-:Y:S01]  /*2520*/  @P3 STG.E.U16 desc[UR36][R6.64+0x12], R2 ;  /* 0x0000120206003986 */ /* 0x0001e2000c101524 */
[----:B------:R-:W-:Y:S05]  /*2530*/  @!P1 BRA `(.L_x_43) ;  /* 0x0000000000049947 */ /* 0x000fea0003800000 */
[----:B------:R0:W5:Y:S02]  /*2540*/  LDG.E.LTC128B.U16 R19, desc[UR36][R8.64+0x10] ;  /* 0x0000102408137981 */ /* 0x000164000c1e1520 */
.L_x_43:
[----:B------:R-:W-:Y:S05]  /*2550*/  BSYNC B1 ;  /* 0x0000000000017941 */ /* 0x000fea0003800000 */
.L_x_42:
[----:B0----5:R-:W-:Y:S01]  /*2560*/  IMAD.U32 R2, R19, 0x10000, RZ ;  /* 0x0001000013027824 */ /* 0x021fe200078e00ff */
[----:B------:R-:W-:Y:S01]  /*2570*/  ISETP.GT.AND P0, PT, R0, 0x8, P0 ;  /* 0x000000080000780c */ /* 0x000fe20000704270 */
[----:B------:R-:W-:Y:S02]  /*2580*/  BSSY B1, `(.L_x_44) ;  /* 0x0000007000017945 */ /* 0x000fe40003800000 */
[----:B---3--:R-:W-:-:S04]  /*2590*/  FMUL R13, R2, R57 ;  /* 0x00000039020d7220 */ /* 0x008fc80000400000 */
[----:B------:R-:W-:-:S05]  /*25a0*/  FFMA R13, R30, R56, R13 ;  /* 0x000000381e0d7223 */ /* 0x000fca000000000d */
[----:B------:R-:W-:-:S05]  /*25b0*/  F2FP.BF16.F32.PACK_AB R13, RZ, R13 ;  /* 0x0000000dff0d723e */ /* 0x000fca00000010ff */
[----:B------:R0:W-:Y:S01]  /*25c0*/  @P1 STG.E.U16 desc[UR36][R10.64+0x10], R13 ;  /* 0x0000100d0a001986 */ /* 0x0001e2000c101524 */
[----:B------:R-:W-:Y:S05]  /*25d0*/  @!P0 BRA `(.L_x_45) ;  /* 0x0000000000048947 */ /* 0x000fea0003800000 */
[----:B------:R3:W5:Y:S02]  /*25e0*/  LDG.E.LTC128B.U16 R19, desc[UR36][R8.64+0x12] ;  /* 0x0000122408137981 */ /* 0x000764000c1e1520 */
.L_x_45:
[----:B------:R-:W-:Y:S05]  /*25f0*/  BSYNC B1 ;  /* 0x0000000000017941 */ /* 0x000fea0003800000 */
.L_x_44:
        /* <DEDUP_REMOVED lines=10> */
.L_x_47:
[----:B------:R-:W-:Y:S05]  /*26a0*/  BSYNC B1 ;  /* 0x0000000000017941 */ /* 0x000fea0003800000 */
.L_x_46:
[----:B0----5:R-:W-:Y:S01]  /*26b0*/  IMAD.U32 R2, R19, 0x10000, RZ ;  /* 0x0001000013027824 */ /* 0x021fe200078e00ff */
        /* <DEDUP_REMOVED lines=9> */
.L_x_49:
[----:B------:R-:W-:Y:S05]  /*2750*/  BSYNC B1 ;  /* 0x0000000000017941 */ /* 0x000fea0003800000 */
.L_x_48:
        /* <DEDUP_REMOVED lines=9> */
.L_x_51:
[----:B------:R-:W-:Y:S05]  /*27f0*/  BSYNC B1 ;  /* 0x0000000000017941 */ /* 0x000fea0003800000 */
.L_x_50:
[----:B0----5:R-:W-:Y:S01]  /*2800*/  IMAD.U32 R2, R19, 0x10000, RZ ;  /* 0x0001000013027824 */ /* 0x021fe200078e00ff */
        /* <DEDUP_REMOVED lines=8> */
.L_x_53:
[----:B------:R-:W-:Y:S05]  /*2890*/  BSYNC B1 ;  /* 0x0000000000017941 */ /* 0x000fea0003800000 */
.L_x_52:
        /* <DEDUP_REMOVED lines=10> */
.L_x_55:
[----:B------:R-:W-:Y:S05]  /*2940*/  BSYNC B1 ;  /* 0x0000000000017941 */ /* 0x000fea0003800000 */
.L_x_54:
        /* <DEDUP_REMOVED lines=10> */
.L_x_57:
[----:B------:R-:W-:Y:S05]  /*29f0*/  BSYNC B1 ;  /* 0x0000000000017941 */ /* 0x000fea0003800000 */
.L_x_56:
        /* <DEDUP_REMOVED lines=9> */
.L_x_59:
[----:B------:R-:W-:Y:S05]  /*2a90*/  BSYNC B1 ;  /* 0x0000000000017941 */ /* 0x000fea0003800000 */
.L_x_58:
        /* <DEDUP_REMOVED lines=9> */
.L_x_61:
[----:B------:R-:W-:Y:S05]  /*2b30*/  BSYNC B1 ;  /* 0x0000000000017941 */ /* 0x000fea0003800000 */
.L_x_60:
        /* <DEDUP_REMOVED lines=10> */
.L_x_63:
[----:B------:R-:W-:Y:S05]  /*2be0*/  BSYNC B1 ;  /* 0x0000000000017941 */ /* 0x000fea0003800000 */
.L_x_62:
        /* <DEDUP_REMOVED lines=10> */
.L_x_65:
[----:B------:R-:W-:Y:S05]  /*2c90*/  BSYNC B1 ;  /* 0x0000000000017941 */ /* 0x000fea0003800000 */
.L_x_64:
        /* <DEDUP_REMOVED lines=9> */
.L_x_67:
[----:B------:R-:W-:Y:S05]  /*2d30*/  BSYNC B1 ;  /* 0x0000000000017941 */ /* 0x000fea0003800000 */
.L_x_66:
        /* <DEDUP_REMOVED lines=9> */
.L_x_69:
[----:B------:R-:W-:Y:S05]  /*2dd0*/  BSYNC B1 ;  /* 0x0000000000017941 */ /* 0x000fea0003800000 */
.L_x_68:
        /* <DEDUP_REMOVED lines=10> */
.L_x_71:
[----:B------:R-:W-:Y:S05]  /*2e80*/  BSYNC B1 ;  /* 0x0000000000017941 */ /* 0x000fea0003800000 */
.L_x_70:
        /* <DEDUP_REMOVED lines=10> */
.L_x_73:
[----:B------:R-:W-:Y:S05]  /*2f30*/  BSYNC B1 ;  /* 0x0000000000017941 */ /* 0x000fea0003800000 */
.L_x_72:
        /* <DEDUP_REMOVED lines=9> */
.L_x_75:
[----:B------:R-:W-:Y:S05]  /*2fd0*/  BSYNC B1 ;  /* 0x0000000000017941 */ /* 0x000fea0003800000 */
.L_x_74:
        /* <DEDUP_REMOVED lines=9> */
.L_x_77:
[----:B------:R-:W-:Y:S05]  /*3070*/  BSYNC B1 ;  /* 0x0000000000017941 */ /* 0x000fea0003800000 */
.L_x_76:
        /* <DEDUP_REMOVED lines=10> */
.L_x_79:
[----:B------:R-:W-:Y:S05]  /*3120*/  BSYNC B1 ;  /* 0x0000000000017941 */ /* 0x000fea0003800000 */
.L_x_78:
        /* <DEDUP_REMOVED lines=10> */
.L_x_81:
[----:B------:R-:W-:Y:S05]  /*31d0*/  BSYNC B1 ;  /* 0x0000000000017941 */ /* 0x000fea0003800000 */
.L_x_80:
        /* <DEDUP_REMOVED lines=9> */
.L_x_83:
[----:B------:R-:W-:Y:S05]  /*3270*/  BSYNC B1 ;  /* 0x0000000000017941 */ /* 0x000fea0003800000 */
.L_x_82:
        /* <DEDUP_REMOVED lines=9> */
.L_x_85:
[----:B------:R-:W-:Y:S05]  /*3310*/  BSYNC B1 ;  /* 0x0000000000017941 */ /* 0x000fea0003800000 */
.L_x_84:
        /* <DEDUP_REMOVED lines=10> */
.L_x_87:
[----:B------:R-:W-:Y:S05]  /*33c0*/  BSYNC B1 ;  /* 0x0000000000017941 */ /* 0x000fea0003800000 */
.L_x_86:
[----:B0----5:R-:W-:Y:S01]  /*33d0*/  IMAD.U32 R2, R19, 0x10000, RZ ;  /* 0x0001000013027824 */ /* 0x021fe200078e00ff */
[----:B------:R-:W-:Y:S01]  /*33e0*/  ISETP.GT.AND P0, PT, R3, 0x39, PT ;  /* 0x000000390300780c */ /* 0x000fe20003f04270 */
[----:B------:R-:W-:Y:S01]  /*33f0*/  @P2 IMAD.MOV.U32 R3, RZ, RZ, R7 ;  /* 0x000000ffff032224 */ /* 0x000fe200078e0007 */
[----:B------:R-:W-:Y:S01]  /*3400*/  BSSY B1, `(.L_x_88) ;  /* 0x0000009000017945 */ /* 0x000fe20003800000 */
[----:B------:R-:W-:Y:S01]  /*3410*/  FMUL R13, R2, R57 ;  /* 0x00000039020d7220 */ /* 0x000fe20000400000 */
[----:B------:R-:W-:Y:S01]  /*3420*/  @P2 IMAD.MOV.U32 R2, RZ, RZ, R6 ;  /* 0x000000ffff022224 */ /* 0x000fe200078e0006 */
[----:B------:R-:W-:Y:S02]  /*3430*/  ISETP.GT.AND P3, PT, R0, RZ, P0 ;  /* 0x000000ff0000720c */ /* 0x000fe40000764270 */
[----:B------:R-:W-:-:S05]  /*3440*/  FFMA R13, R52, R56, R13 ;  /* 0x00000038340d7223 */ /* 0x000fca000000000d */
[----:B------:R-:W-:-:S05]  /*3450*/  F2FP.BF16.F32.PACK_AB R13, RZ, R13 ;  /* 0x0000000dff0d723e */ /* 0x000fca00000010ff */
[----:B------:R0:W-:Y:S01]  /*3460*/  @P2 STG.E.U16 desc[UR36][R2.64+0x70], R13 ;  /* 0x0000700d02002986 */ /* 0x0001e2000c101524 */
[----:B------:R-:W-:Y:S05]  /*3470*/  @!P3 BRA `(.L_x_89) ;  /* 0x000000000004b947 */ /* 0x000fea0003800000 */
[----:B------:R0:W5:Y:S02]  /*3480*/  LDG.E.LTC128B.U16 R19, desc[UR36][R4.64+0x72] ;  /* 0x0000722404137981 */ /* 0x000164000c1e1520 */
.L_x_89:
[----:B------:R-:W-:Y:S05]  /*3490*/  BSYNC B1 ;  /* 0x0000000000017941 */ /* 0x000fea0003800000 */
.L_x_88:
        /* <DEDUP_REMOVED lines=9> */
.L_x_91:
[----:B------:R-:W-:Y:S05]  /*3530*/  BSYNC B1 ;  /* 0x0000000000017941 */ /* 0x000fea0003800000 */
.L_x_90:
[----:B0----5:R-:W-:Y:S01]  /*3540*/  IMAD.U32 R2, R19, 0x10000, RZ ;  /* 0x0001000013027824 */ /* 0x021fe200078e00ff */
[----:B------:R-:W-:Y:S01]  /*3550*/  ISETP.GT.AND P0, PT, R0, 0x8, P0 ;  /* 0x000000080000780c */ /* 0x000fe20000704270 */
[----:B------:R-:W-:Y:S02]  /*3560*/  BSSY B1, `(.L_x_92) ;  /* 0x000000a000017945 */ /* 0x000fe40003800000 */
[----:B------:R-:W-:Y:S01]  /*3570*/  FMUL R3, R2, R57 ;  /* 0x0000003902037220 */ /* 0x000fe20000400000 */
[----:B------:R-:W-:-:S03]  /*3580*/  @P1 IMAD.MOV.U32 R2, RZ, RZ, R10 ;  /* 0x000000ffff021224 */ /* 0x000fc600078e000a */
[----:B------:R-:W-:-:S05]  /*3590*/  FFMA R3, R54, R56, R3 ;  /* 0x0000003836037223 */ /* 0x000fca0000000003 */
[----:B------:R-:W-:-:S04]  /*35a0*/  F2FP.BF16.F32.PACK_AB R3, RZ, R3 ;  /* 0x00000003ff03723e */ /* 0x000fc800000010ff */
[----:B----4-:R-:W-:Y:S01]  /*35b0*/  PRMT R4, R3, 0x7610, R4 ;  /* 0x0000761003047816 */ /* 0x010fe20000000004 */
[----:B------:R-:W-:-:S05]  /*35c0*/  @P1 IMAD.MOV.U32 R3, RZ, RZ, R11 ;  /* 0x000000ffff031224 */ /* 0x000fca00078e000b */
[----:B------:R0:W-:Y:S01]  /*35d0*/  @P1 STG.E.U16 desc[UR36][R2.64+0x70], R4 ;  /* 0x0000700402001986 */ /* 0x0001e2000c101524 */
[----:B------:R-:W-:Y:S05]  /*35e0*/  @!P0 BRA `(.L_x_93) ;  /* 0x0000000000048947 */ /* 0x000fea0003800000 */
[----:B------:R4:W5:Y:S02]  /*35f0*/  LDG.E.LTC128B.U16 R19, desc[UR36][R8.64+0x72] ;  /* 0x0000722408137981 */ /* 0x000964000c1e1520 */
.L_x_93:
[----:B------:R-:W-:Y:S05]  /*3600*/  BSYNC B1 ;  /* 0x0000000000017941 */ /* 0x000fea0003800000 */
.L_x_92:
[----:B------:R-:W-:Y:S05]  /*3610*/  @!P0 BRA `(.L_x_94) ;  /* 0x0000000800a88947 */ /* 0x000fea0003800000 */
[----:B-----5:R-:W-:-:S04]  /*3620*/  IMAD.U32 R0, R19, 0x10000, RZ ;  /* 0x0001000013007824 */ /* 0x020fc800078e00ff */
[----:B------:R-:W-:-:S04]  /*3630*/  FMUL R0, R0, R57 ;  /* 0x0000003900007220 */ /* 0x000fc80000400000 */
[----:B------:R-:W-:-:S05]  /*3640*/  FFMA R0, R55, R56, R0 ;  /* 0x0000003837007223 */ /* 0x000fca0000000000 */
[----:B------:R-:W-:-:S05]  /*3650*/  F2FP.BF16.F32.PACK_AB R0, RZ, R0 ;  /* 0x00000000ff00723e */ /* 0x000fca00000010ff */
[----:B------:R0:W-:Y:S01]  /*3660*/  STG.E.U16 desc[UR36][R10.64+0x72], R0 ;  /* 0x000072000a007986 */ /* 0x0001e2000c101524 */
[----:B------:R-:W-:Y:S05]  /*3670*/  BRA `(.L_x_94) ;  /* 0x0000000800907947 */ /* 0x000fea0003800000 */
.L_x_33:
[----:B------:R-:W-:Y:S01]  /*3680*/  ISETP.GT.AND P0, PT, R3, 0x1, PT ;  /* 0x000000010300780c */ /* 0x000fe20003f04270 */
[----:B------:R-:W-:Y:S01]  /*3690*/  ULDC.64 UR4, c[0x0][0x5c0] ;  /* 0x0001700000047ab9 */ /* 0x000fe20000000a00 */
[-C--:B------:R-:W-:Y:S01]  /*36a0*/  FMUL R24, R24, R56.reuse ;  /* 0x0000003818187220 */ /* 0x080fe20000400000 */
[-C--:B------:R-:W-:Y:S01]  /*36b0*/  FMUL R25, R25, R56.reuse ;  /* 0x0000003819197220 */ /* 0x080fe20000400000 */
[----:B------:R-:W-:Y:S01]  /*36c0*/  ISETP.GT.AND P3, PT, R0, RZ, P0 ;  /* 0x000000ff0000720c */ /* 0x000fe20000764270 */
[-C--:B------:R-:W-:Y:S01]  /*36d0*/  FMUL R26, R26, R56.reuse ;  /* 0x000000381a1a7220 */ /* 0x080fe20000400000 */
[----:B------:R-:W-:Y:S01]  /*36e0*/  LEA R4, P4, R68, UR4, 0x1 ;  /* 0x0000000444047c11 */ /* 0x000fe2000f8808ff */
[----:B------:R-:W-:Y:S01]  /*36f0*/  FMUL R27, R27, R56 ;  /* 0x000000381b1b7220 */ /* 0x000fe20000400000 */
[----:B------:R-:W-:Y:S01]  /*3700*/  F2FP.BF16.F32.PACK_AB R24, RZ, R24 ;  /* 0x00000018ff18723e */ /* 0x000fe200000010ff */
[-C--:B------:R-:W-:Y:S01]  /*3710*/  FMUL R28, R28, R56.reuse ;  /* 0x000000381c1c7220 */ /* 0x080fe20000400000 */
[----:B------:R-:W-:Y:S01]  /*3720*/  LEA.HI.X R5, R68, UR5, R7, 0x1, P4 ;  /* 0x0000000544057c11 */ /* 0x000fe2000a0f0c07 */
[-C--:B------:R-:W-:Y:S01]  /*3730*/  FMUL R29, R29, R56.reuse ;  /* 0x000000381d1d7220 */ /* 0x080fe20000400000 */
[----:B------:R-:W-:Y:S01]  /*3740*/  F2FP.BF16.F32.PACK_AB R25, RZ, R25 ;  /* 0x00000019ff19723e */ /* 0x000fe200000010ff */
[-C--:B------:R-:W-:Y:S01]  /*3750*/  FMUL R30, R30, R56.reuse ;  /* 0x000000381e1e7220 */ /* 0x080fe20000400000 */
[----:B------:R-:W-:Y:S01]  /*3760*/  SHF.L.U64.HI R75, R74, 0x4, R75 ;  /* 0x000000044a4b7819 */ /* 0x000fe2000001024b */
[----:B------:R-:W-:Y:S01]  /*3770*/  @P1 STG.E.U16 desc[UR36][R4.64], R24 ;  /* 0x0000001804001986 */ /* 0x000fe2000c101524 */
[----:B------:R-:W-:Y:S01]  /*3780*/  ISETP.GT.AND P1, PT, R3, 0x8, PT ;  /* 0x000000080300780c */ /* 0x000fe20003f24270 */
[----:B------:R-:W-:Y:S01]  /*3790*/  FMUL R31, R31, R56 ;  /* 0x000000381f1f7220 */ /* 0x000fe20000400000 */
[----:B------:R-:W-:Y:S01]  /*37a0*/  ISETP.GT.AND P4, PT, R0, 0x8, P0 ;  /* 0x000000080000780c */ /* 0x000fe20000784270 */
[----:B------:R-:W-:Y:S01]  /*37b0*/  @P3 STG.E.U16 desc[UR36][R4.64+0x2], R25 ;  /* 0x0000021904003986 */ /* 0x000fe2000c101524 */
[----:B------:R-:W-:Y:S01]  /*37c0*/  LEA R6, P3, R74, R4, 0x4 ;  /* 0x000000044a067211 */ /* 0x000fe200078620ff */
[-C--:B------:R-:W-:Y:S01]  /*37d0*/  FMUL R32, R32, R56.reuse ;  /* 0x0000003820207220 */ /* 0x080fe20000400000 */
[C---:B------:R-:W-:Y:S01]  /*37e0*/  ISETP.GT.AND P2, PT, R0.reuse, 0x8, P2 ;  /* 0x000000080000780c */ /* 0x040fe20001744270 */
[-C--:B------:R-:W-:Y:S01]  /*37f0*/  FMUL R33, R33, R56.reuse ;  /* 0x0000003821217220 */ /* 0x080fe20000400000 */
[----:B------:R-:W-:Y:S01]  /*3800*/  ISETP.GT.AND P0, PT, R3, 0x9, PT ;  /* 0x000000090300780c */ /* 0x000fe20003f04270 */
[----:B------:R-:W-:Y:S01]  /*3810*/  IMAD.X R7, R75, 0x1, R5, P3 ;  /* 0x000000014b077824 */ /* 0x000fe200018e0605 */
[----:B------:R-:W-:Y:S01]  /*3820*/  ISETP.GT.AND P5, PT, R0, RZ, P1 ;  /* 0x000000ff0000720c */ /* 0x000fe20000fa4270 */
[-C--:B------:R-:W-:Y:S01]  /*3830*/  FMUL R34, R34, R56.reuse ;  /* 0x0000003822227220 */ /* 0x080fe20000400000 */
[----:B------:R-:W-:Y:S01]  /*3840*/  ISETP.GT.AND P3, PT, R0, RZ, P0 ;  /* 0x000000ff0000720c */ /* 0x000fe20000764270 */
[----:B------:R-:W-:Y:S01]  /*3850*/  FMUL R35, R35, R56 ;  /* 0x0000003823237220 */ /* 0x000fe20000400000 */
[----:B------:R-:W-:Y:S01]  /*3860*/  F2FP.BF16.F32.PACK_AB R26, RZ, R26 ;  /* 0x0000001aff1a723e */ /* 0x000fe200000010ff */
[-C--:B------:R-:W-:Y:S01]  /*3870*/  FMUL R36, R36, R56.reuse ;  /* 0x0000003824247220 */ /* 0x080fe20000400000 */
[----:B------:R-:W-:Y:S01]  /*3880*/  F2FP.BF16.F32.PACK_AB R27, RZ, R27 ;  /* 0x0000001bff1b723e */ /* 0x000fe200000010ff */
[----:B------:R-:W-:Y:S01]  /*3890*/  FMUL R37, R37, R56 ;  /* 0x0000003825257220 */ /* 0x000fe20000400000 */
[----:B------:R-:W-:Y:S01]  /*38a0*/  F2FP.BF16.F32.PACK_AB R28, RZ, R28 ;  /* 0x0000001cff1c723e */ /* 0x000fe200000010ff */
[----:B------:R-:W-:Y:S01]  /*38b0*/  @P2 STG.E.U16 desc[UR36][R6.64], R26 ;  /* 0x0000001a06002986 */ /* 0x000fe2000c101524 */
[----:B------:R-:W-:Y:S01]  /*38c0*/  F2FP.BF16.F32.PACK_AB R29, RZ, R29 ;  /* 0x0000001dff1d723e */ /* 0x000fe200000010ff */
[-C--:B------:R-:W-:Y:S01]  /*38d0*/  FMUL R38, R38, R56.reuse ;  /* 0x0000003826267220 */ /* 0x080fe20000400000 */
[C---:B------:R-:W-:Y:S01]  /*38e0*/  ISETP.GT.AND P2, PT, R0.reuse, 0x8, P1 ;  /* 0x000000080000780c */ /* 0x040fe20000f44270 */
[----:B------:R-:W-:Y:S01]  /*38f0*/  @P4 STG.E.U16 desc[UR36][R6.64+0x2], R27 ;  /* 0x0000021b06004986 */ /* 0x000fe2000c101524 */
[----:B------:R-:W-:Y:S01]  /*3900*/  ISETP.GT.AND P1, PT, R3, 0x10, PT ;  /* 0x000000100300780c */ /* 0x000fe20003f24270 */
[----:B------:R-:W-:Y:S01]  /*3910*/  FMUL R39, R39, R56 ;  /* 0x0000003827277220 */ /* 0x000fe20000400000 */
[----:B------:R-:W-:Y:S01]  /*3920*/  F2FP.BF16.F32.PACK_AB R30, RZ, R30 ;  /* 0x0000001eff1e723e */ /* 0x000fe200000010ff */
[----:B------:R-:W-:Y:S01]  /*3930*/  @P5 STG.E.U16 desc[UR36][R4.64+0x10], R28 ;  /* 0x0000101c04005986 */ /* 0x000fe2000c101524 */
[----:B------:R-:W-:Y:S01]  /*3940*/  ISETP.GT.AND P4, PT, R0, RZ, P1 ;  /* 0x000000ff0000720c */ /* 0x000fe20000f84270 */
[-C--:B------:R-:W-:Y:S01]  /*3950*/  FMUL R40, R40, R56.reuse ;  /* 0x0000003828287220 */ /* 0x080fe20000400000 */
[----:B------:R-:W-:Y:S01]  /*3960*/  F2FP.BF16.F32.PACK_AB R31, RZ, R31 ;  /* 0x0000001fff1f723e */ /* 0x000fe200000010ff */
[----:B------:R-:W-:Y:S01]  /*3970*/  @P3 STG.E.U16 desc[UR36][R4.64+0x12], R29 ;  /* 0x0000121d04003986 */ /* 0x000fe2000c101524 */
[----:B------:R-:W-:Y:S01]  /*3980*/  ISETP.GT.AND P3, PT, R0, 0x8, P0 ;  /* 0x000000080000780c */ /* 0x000fe20000764270 */
[----:B------:R-:W-:Y:S01]  /*3990*/  FMUL R41, R41, R56 ;  /* 0x0000003829297220 */ /* 0x000fe20000400000 */
[----:B------:R-:W-:Y:S01]  /*39a0*/  ISETP.GT.AND P0, PT, R3, 0x11, PT ;  /* 0x000000110300780c */ /* 0x000fe20003f04270 */
[----:B------:R-:W-:Y:S01]  /*39b0*/  @P2 STG.E.U16 desc[UR36][R6.64+0x10], R30 ;  /* 0x0000101e06002986 */ /* 0x000fe2000c101524 */
[----:B------:R-:W-:Y:S01]  /*39c0*/  F2FP.BF16.F32.PACK_AB R32, RZ, R32 ;  /* 0x00000020ff20723e */ /* 0x000fe200000010ff */
[-C--:B------:R-:W-:Y:S01]  /*39d0*/  FMUL R42, R42, R56.reuse ;  /* 0x000000382a2a7220 */ /* 0x080fe20000400000 */
[C---:B------:R-:W-:Y:S01]  /*39e0*/  ISETP.GT.AND P5, PT, R0.reuse, RZ, P0 ;  /* 0x000000ff0000720c */ /* 0x040fe200007a4270 */
[-C--:B------:R-:W-:Y:S01]  /*39f0*/  FMUL R43, R43, R56.reuse ;  /* 0x000000382b2b7220 */ /* 0x080fe20000400000 */
[----:B------:R-:W-:Y:S01]  /*3a00*/  ISETP.GT.AND P2, PT, R0, 0x8, P1 ;  /* 0x000000080000780c */ /* 0x000fe20000f44270 */
[-C--:B------:R-:W-:Y:S01]  /*3a10*/  FMUL R44, R44, R56.reuse ;  /* 0x000000382c2c7220 */ /* 0x080fe20000400000 */
[----:B------:R-:W-:Y:S01]  /*3a20*/  ISETP.GT.AND P1, PT, R3, 0x18, PT ;  /* 0x000000180300780c */ /* 0x000fe20003f24270 */
[-C--:B------:R-:W-:Y:S01]  /*3a30*/  FMUL R45, R45, R56.reuse ;  /* 0x000000382d2d7220 */ /* 0x080fe20000400000 */
[----:B------:R-:W-:Y:S01]  /*3a40*/  F2FP.BF16.F32.PACK_AB R33, RZ, R33 ;  /* 0x00000021ff21723e */ /* 0x000fe200000010ff */
[----:B------:R-:W-:Y:S01]  /*3a50*/  @P3 STG.E.U16 desc[UR36][R6.64+0x12], R31 ;  /* 0x0000121f06003986 */ /* 0x000fe2000c101524 */
[----:B------:R-:W-:Y:S01]  /*3a60*/  ISETP.GT.AND P3, PT, R0, 0x8, P0 ;  /* 0x000000080000780c */ /* 0x000fe20000764270 */
[-C--:B------:R-:W-:Y:S01]  /*3a70*/  FMUL R46, R46, R56.reuse ;  /* 0x000000382e2e7220 */ /* 0x080fe20000400000 */
[----:B------:R-:W-:Y:S01]  /*3a80*/  ISETP.GT.AND P0, PT, R3, 0x19, PT ;  /* 0x000000190300780c */ /* 0x000fe20003f04270 */
[----:B------:R-:W-:Y:S01]  /*3a90*/  @P4 STG.E.U16 desc[UR36][R4.64+0x20], R32 ;  /* 0x0000202004004986 */ /* 0x000fe2000c101524 */
[C---:B------:R-:W-:Y:S01]  /*3aa0*/  ISETP.GT.AND P4, PT, R0.reuse, RZ, P1 ;  /* 0x000000ff0000720c */ /* 0x040fe20000f84270 */
[----:B------:R-:W-:Y:S01]  /*3ab0*/  FMUL R47, R47, R56 ;  /* 0x000000382f2f7220 */ /* 0x000fe20000400000 */
[----:B------:R-:W-:Y:S01]  /*3ac0*/  F2FP.BF16.F32.PACK_AB R34, RZ, R34 ;  /* 0x00000022ff22723e */ /* 0x000fe200000010ff */
[----:B------:R-:W-:Y:S01]  /*3ad0*/  @P5 STG.E.U16 desc[UR36][R4.64+0x22], R33 ;  /* 0x0000222104005986 */ /* 0x000fe2000c101524 */
[----:B------:R-:W-:Y:S01]  /*3ae0*/  ISETP.GT.AND P5, PT, R0, RZ, P0 ;  /* 0x000000ff0000720c */ /* 0x000fe200007a4270 */
[----:B------:R-:W-:Y:S01]  /*3af0*/  FMUL R48, R48, R56 ;  /* 0x0000003830307220 */ /* 0x000fe20000400000 */
[----:B------:R-:W-:Y:S01]  /*3b00*/  F2FP.BF16.F32.PACK_AB R35, RZ, R35 ;  /* 0x00000023ff23723e */ /* 0x000fe200000010ff */
[----:B------:R-:W-:Y:S01]  /*3b10*/  @P2 STG.E.U16 desc[UR36][R6.64+0x20], R34 ;  /* 0x0000202206002986 */ /* 0x000fe2000c101524 */
[----:B------:R-:W-:Y:S01]  /*3b20*/  F2FP.BF16.F32.PACK_AB R36, RZ, R36 ;  /* 0x00000024ff24723e */ /* 0x000fe200000010ff */
[-C--:B------:R-:W-:Y:S01]  /*3b30*/  FMUL R49, R49, R56.reuse ;  /* 0x0000003831317220 */ /* 0x080fe20000400000 */
[----:B------:R-:W-:Y:S01]  /*3b40*/  ISETP.GT.AND P2, PT, R0, 0x8, P1 ;  /* 0x000000080000780c */ /* 0x000fe20000f44270 */
[----:B------:R-:W-:Y:S01]  /*3b50*/  @P3 STG.E.U16 desc[UR36][R6.64+0x22], R35 ;  /* 0x0000222306003986 */ /* 0x000fe2000c101524 */
[----:B------:R-:W-:Y:S01]  /*3b60*/  ISETP.GT.AND P1, PT, R3, 0x20, PT ;  /* 0x000000200300780c */ /* 0x000fe20003f24270 */
[-C--:B------:R-:W-:Y:S01]  /*3b70*/  FMUL R50, R50, R56.reuse ;  /* 0x0000003832327220 */ /* 0x080fe20000400000 */
[----:B------:R-:W-:Y:S01]  /*3b80*/  F2FP.BF16.F32.PACK_AB R37, RZ, R37 ;  /* 0x00000025ff25723e */ /* 0x000fe200000010ff */
[----:B------:R-:W-:Y:S01]  /*3b90*/  @P4 STG.E.U16 desc[UR36][R4.64+0x30], R36 ;  /* 0x0000302404004986 */ /* 0x000fe2000c101524 */
[C---:B------:R-:W-:Y:S01]  /*3ba0*/  ISETP.GT.AND P3, PT, R0.reuse, 0x8, P0 ;  /* 0x000000080000780c */ /* 0x040fe20000764270 */
[-C--:B------:R-:W-:Y:S01]  /*3bb0*/  FMUL R51, R51, R56.reuse ;  /* 0x0000003833337220 */ /* 0x080fe20000400000 */
[----:B------:R-:W-:Y:S01]  /*3bc0*/  ISETP.GT.AND P0, PT, R3, 0x21, PT ;  /* 0x000000210300780c */ /* 0x000fe20003f04270 */
[----:B------:R-:W-:Y:S01]  /*3bd0*/  @P5 STG.E.U16 desc[UR36][R4.64+0x32], R37 ;  /* 0x0000322504005986 */ /* 0x000fe2000c101524 */
        /* <DEDUP_REMOVED lines=10> */
[----:B------:R-:W-:-:S02]  /*3c80*/  F2FP.BF16.F32.PACK_AB R41, RZ, R41 ;  /* 0x00000029ff29723e */ /* 0x000fc400000010ff */
[C---:B------:R-:W-:Y:S01]  /*3c90*/  ISETP.GT.AND P1, PT, R0.reuse, 0x8, P1 ;  /* 0x000000080000780c */ /* 0x040fe20000f24270 */
[----:B------:R-:W-:Y:S01]  /*3ca0*/  @P3 STG.E.U16 desc[UR36][R6.64+0x32], R39 ;  /* 0x0000322706003986 */ /* 0x000fe2000c101524 */
[C---:B------:R-:W-:Y:S02]  /*3cb0*/  ISETP.GT.AND P2, PT, R0.reuse, 0x8, P0 ;  /* 0x000000080000780c */ /* 0x040fe40000744270 */
[C---:B------:R-:W-:Y:S01]  /*3cc0*/  ISETP.GT.AND P0, PT, R3.reuse, 0x29, PT ;  /* 0x000000290300780c */ /* 0x040fe20003f04270 */
[----:B------:R-:W-:Y:S01]  /*3cd0*/  @P4 STG.E.U16 desc[UR36][R4.64+0x40], R40 ;  /* 0x0000402804004986 */ /* 0x000fe2000c101524 */
[----:B------:R-:W-:Y:S02]  /*3ce0*/  ISETP.GT.AND P4, PT, R3, 0x28, PT ;  /* 0x000000280300780c */ /* 0x000fe40003f84270 */
[----:B------:R-:W-:Y:S01]  /*3cf0*/  F2FP.BF16.F32.PACK_AB R42, RZ, R42 ;  /* 0x0000002aff2a723e */ /* 0x000fe200000010ff */
[----:B------:R-:W-:Y:S01]  /*3d00*/  @P5 STG.E.U16 desc[UR36][R4.64+0x42], R41 ;  /* 0x0000422904005986 */ /* 0x000fe2000c101524 */
[----:B------:R-:W-:-:S02]  /*3d10*/  ISETP.GT.AND P5, PT, R0, RZ, P4 ;  /* 0x000000ff0000720c */ /* 0x000fc400027a4270 */
[C---:B------:R-:W-:Y:S01]  /*3d20*/  ISETP.GT.AND P3, PT, R0.reuse, RZ, P0 ;  /* 0x000000ff0000720c */ /* 0x040fe20000764270 */
[----:B------:R-:W-:Y:S01]  /*3d30*/  @P1 STG.E.U16 desc[UR36][R6.64+0x40], R42 ;  /* 0x0000402a06001986 */ /* 0x000fe2000c101524 */
[----:B------:R-:W-:Y:S02]  /*3d40*/  F2FP.BF16.F32.PACK_AB R43, RZ, R43 ;  /* 0x0000002bff2b723e */ /* 0x000fe400000010ff */
[----:B------:R-:W-:Y:S02]  /*3d50*/  F2FP.BF16.F32.PACK_AB R44, RZ, R44 ;  /* 0x0000002cff2c723e */ /* 0x000fe400000010ff */
[C---:B------:R-:W-:Y:S01]  /*3d60*/  ISETP.GT.AND P4, PT, R0.reuse, 0x8, P4 ;  /* 0x000000080000780c */ /* 0x040fe20002784270 */
[----:B------:R-:W-:Y:S01]  /*3d70*/  @P2 STG.E.U16 desc[UR36][R6.64+0x42], R43 ;  /* 0x0000422b06002986 */ /* 0x000fe2000c101524 */
[----:B------:R-:W-:Y:S02]  /*3d80*/  F2FP.BF16.F32.PACK_AB R45, RZ, R45 ;  /* 0x0000002dff2d723e */ /* 0x000fe400000010ff */
[----:B------:R-:W-:Y:S01]  /*3d90*/  ISETP.GT.AND P2, PT, R3, 0x31, PT ;  /* 0x000000310300780c */ /* 0x000fe20003f44270 */
[----:B------:R-:W-:Y:S01]  /*3da0*/  @P5 STG.E.U16 desc[UR36][R4.64+0x50], R44 ;  /* 0x0000502c04005986 */ /* 0x000fe2000c101524 */
[----:B------:R-:W-:-:S02]  /*3db0*/  ISETP.GT.AND P5, PT, R0, 0x8, P0 ;  /* 0x000000080000780c */ /* 0x000fc400007a4270 */
[C---:B------:R-:W-:Y:S01]  /*3dc0*/  ISETP.GT.AND P1, PT, R3.reuse, 0x38, PT ;  /* 0x000000380300780c */ /* 0x040fe20003f24270 */
[----:B------:R-:W-:Y:S01]  /*3dd0*/  @P3 STG.E.U16 desc[UR36][R4.64+0x52], R45 ;  /* 0x0000522d04003986 */ /* 0x000fe2000c101524 */
[C---:B------:R-:W-:Y:S02]  /*3de0*/  ISETP.GT.AND P3, PT, R3.reuse, 0x30, PT ;  /* 0x000000300300780c */ /* 0x040fe40003f64270 */
[----:B------:R-:W-:Y:S01]  /*3df0*/  ISETP.GT.AND P0, PT, R3, 0x39, PT ;  /* 0x000000390300780c */ /* 0x000fe20003f04270 */
[----:B------:R-:W-:Y:S01]  /*3e00*/  @P4 IMAD.MOV.U32 R2, RZ, RZ, R6 ;  /* 0x000000ffff024224 */ /* 0x000fe200078e0006 */
[----:B------:R-:W-:Y:S01]  /*3e10*/  F2FP.BF16.F32.PACK_AB R46, RZ, R46 ;  /* 0x0000002eff2e723e */ /* 0x000fe200000010ff */
[----:B------:R-:W-:Y:S01]  /*3e20*/  @P4 IMAD.MOV.U32 R3, RZ, RZ, R7 ;  /* 0x000000ffff034224 */ /* 0x000fe200078e0007 */
[----:B------:R-:W-:Y:S02]  /*3e30*/  F2FP.BF16.F32.PACK_AB R47, RZ, R47 ;  /* 0x0000002fff2f723e */ /* 0x000fe400000010ff */
[----:B------:R-:W-:-:S02]  /*3e40*/  F2FP.BF16.F32.PACK_AB R48, RZ, R48 ;  /* 0x00000030ff30723e */ /* 0x000fc400000010ff */
[----:B------:R1:W-:Y:S01]  /*3e50*/  @P4 STG.E.U16 desc[UR36][R2.64+0x50], R46 ;  /* 0x0000502e02004986 */ /* 0x0003e2000c101524 */
[C---:B------:R-:W-:Y:S02]  /*3e60*/  ISETP.GT.AND P4, PT, R0.reuse, RZ, P2 ;  /* 0x000000ff0000720c */ /* 0x040fe40001784270 */
[----:B------:R-:W-:Y:S02]  /*3e70*/  F2FP.BF16.F32.PACK_AB R49, RZ, R49 ;  /* 0x00000031ff31723e */ /* 0x000fe400000010ff */
[----:B------:R-:W-:Y:S02]  /*3e80*/  ISETP.GT.AND P2, PT, R0, 0x8, P2 ;  /* 0x000000080000780c */ /* 0x000fe40001744270 */
[----:B------:R-:W-:Y:S02]  /*3e90*/  F2FP.BF16.F32.PACK_AB R50, RZ, R50 ;  /* 0x00000032ff32723e */ /* 0x000fe400000010ff */
[----:B------:R-:W-:Y:S02]  /*3ea0*/  F2FP.BF16.F32.PACK_AB R51, RZ, R51 ;  /* 0x00000033ff33723e */ /* 0x000fe400000010ff */
[----:B------:R-:W-:Y:S01]  /*3eb0*/  F2FP.BF16.F32.PACK_AB R52, RZ, R52 ;  /* 0x00000034ff34723e */ /* 0x000fe200000010ff */
[----:B-1----:R-:W-:Y:S01]  /*3ec0*/  @P5 IMAD.MOV.U32 R2, RZ, RZ, R6 ;  /* 0x000000ffff025224 */ /* 0x002fe200078e0006 */
[----:B------:R-:W-:Y:S01]  /*3ed0*/  F2FP.BF16.F32.PACK_AB R53, RZ, R53 ;  /* 0x00000035ff35723e */ /* 0x000fe200000010ff */
[----:B------:R-:W-:Y:S01]  /*3ee0*/  @P5 IMAD.MOV.U32 R3, RZ, RZ, R7 ;  /* 0x000000ffff035224 */ /* 0x000fe200078e0007 */
[----:B------:R-:W-:-:S02]  /*3ef0*/  F2FP.BF16.F32.PACK_AB R54, RZ, R54 ;  /* 0x00000036ff36723e */ /* 0x000fc400000010ff */
[----:B------:R-:W-:Y:S02]  /*3f00*/  F2FP.BF16.F32.PACK_AB R55, RZ, R55 ;  /* 0x00000037ff37723e */ /* 0x000fe400000010ff */
[----:B------:R1:W-:Y:S01]  /*3f10*/  @P5 STG.E.U16 desc[UR36][R2.64+0x52], R47 ;  /* 0x0000522f02005986 */ /* 0x0003e2000c101524 */
[C---:B------:R-:W-:Y:S02]  /*3f20*/  ISETP.GT.AND P5, PT, R0.reuse, RZ, P3 ;  /* 0x000000ff0000720c */ /* 0x040fe40001fa4270 */
[----:B------:R-:W-:-:S11]  /*3f30*/  ISETP.GT.AND P3, PT, R0, 0x8, P3 ;  /* 0x000000080000780c */ /* 0x000fd60001f64270 */
[----:B-1----:R-:W-:Y:S02]  /*3f40*/  @P5 IMAD.MOV.U32 R2, RZ, RZ, R4 ;  /* 0x000000ffff025224 */ /* 0x002fe400078e0004 */
[----:B------:R-:W-:-:S05]  /*3f50*/  @P5 IMAD.MOV.U32 R3, RZ, RZ, R5 ;  /* 0x000000ffff035224 */ /* 0x000fca00078e0005 */
[----:B------:R1:W-:Y:S01]  /*3f60*/  @P5 STG.E.U16 desc[UR36][R2.64+0x60], R48 ;  /* 0x0000603002005986 */ /* 0x0003e2000c101524 */
[C---:B------:R-:W-:Y:S02]  /*3f70*/  ISETP.GT.AND P5, PT, R0.reuse, RZ, P0 ;  /* 0x000000ff0000720c */ /* 0x040fe400007a4270 */
[----:B------:R-:W-:Y:S01]  /*3f80*/  ISETP.GT.AND P0, PT, R0, 0x8, P0 ;  /* 0x000000080000780c */ /* 0x000fe20000704270 */
[----:B-1----:R-:W-:Y:S02]  /*3f90*/  @P4 IMAD.MOV.U32 R2, RZ, RZ, R4 ;  /* 0x000000ffff024224 */ /* 0x002fe400078e0004 */
[----:B------:R-:W-:-:S05]  /*3fa0*/  @P4 IMAD.MOV.U32 R3, RZ, RZ, R5 ;  /* 0x000000ffff034224 */ /* 0x000fca00078e0005 */
[----:B------:R1:W-:Y:S01]  /*3fb0*/  @P4 STG.E.U16 desc[UR36][R2.64+0x62], R49 ;  /* 0x0000623102004986 */ /* 0x0003e2000c101524 */
[C---:B------:R-:W-:Y:S02]  /*3fc0*/  ISETP.GT.AND P4, PT, R0.reuse, RZ, P1 ;  /* 0x000000ff0000720c */ /* 0x040fe40000f84270 */
[----:B------:R-:W-:Y:S01]  /*3fd0*/  ISETP.GT.AND P1, PT, R0, 0x8, P1 ;  /* 0x000000080000780c */ /* 0x000fe20000f24270 */
[----:B-1----:R-:W-:Y:S02]  /*3fe0*/  @P3 IMAD.MOV.U32 R2, RZ, RZ, R6 ;  /* 0x000000ffff023224 */ /* 0x002fe400078e0006 */
[----:B------:R-:W-:-:S05]  /*3ff0*/  @P3 IMAD.MOV.U32 R3, RZ, RZ, R7 ;  /* 0x000000ffff033224 */ /* 0x000fca00078e0007 */
[----:B------:R1:W-:Y:S02]  /*4000*/  @P3 STG.E.U16 desc[UR36][R2.64+0x60], R50 ;  /* 0x0000603202003986 */ /* 0x0003e4000c101524 */
[----:B-1----:R-:W-:Y:S02]  /*4010*/  @P2 IMAD.MOV.U32 R2, RZ, RZ, R6 ;  /* 0x000000ffff022224 */ /* 0x002fe400078e0006 */
[----:B------:R-:W-:-:S05]  /*4020*/  @P2 IMAD.MOV.U32 R3, RZ, RZ, R7 ;  /* 0x000000ffff032224 */ /* 0x000fca00078e0007 */
[----:B------:R1:W-:Y:S02]  /*4030*/  @P2 STG.E.U16 desc[UR36][R2.64+0x62], R51 ;  /* 0x0000623302002986 */ /* 0x0003e4000c101524 */
[----:B-1----:R-:W-:Y:S02]  /*4040*/  @P4 IMAD.MOV.U32 R2, RZ, RZ, R4 ;  /* 0x000000ffff024224 */ /* 0x002fe400078e0004 */
[----:B------:R-:W-:-:S05]  /*4050*/  @P4 IMAD.MOV.U32 R3, RZ, RZ, R5 ;  /* 0x000000ffff034224 */ /* 0x000fca00078e0005 */
[----:B------:R1:W-:Y:S04]  /*4060*/  @P4 STG.E.U16 desc[UR36][R2.64+0x70], R52 ;  /* 0x0000703402004986 */ /* 0x0003e8000c101524 */
[----:B------:R2:W-:Y:S01]  /*4070*/  @P5 STG.E.U16 desc[UR36][R4.64+0x72], R53 ;  /* 0x0000723504005986 */ /* 0x0005e2000c101524 */
[----:B-1----:R-:W-:Y:S02]  /*4080*/  @P1 IMAD.MOV.U32 R2, RZ, RZ, R6 ;  /* 0x000000ffff021224 */ /* 0x002fe400078e0006 */
[----:B------:R-:W-:-:S05]  /*4090*/  @P1 IMAD.MOV.U32 R3, RZ, RZ, R7 ;  /* 0x000000ffff031224 */ /* 0x000fca00078e0007 */
[----:B------:R2:W-:Y:S04]  /*40a0*/  @P1 STG.E.U16 desc[UR36][R2.64+0x70], R54 ;  /* 0x0000703602001986 */ /* 0x0005e8000c101524 */
[----:B------:R2:W-:Y:S02]  /*40b0*/  @P0 STG.E.U16 desc[UR36][R6.64+0x72], R55 ;  /* 0x0000723706000986 */ /* 0x0005e4000c101524 */
.L_x_94:
[----:B------:R-:W-:Y:S05]  /*40c0*/  BSYNC B0 ;  /* 0x0000000000007941 */ /* 0x000fea0003800000 */
.L_x_32:
[----:B0-2---:R-:W2:Y:S01]  /*40d0*/  LDL.64 R2, [R1] ;  /* 0x0000000001027983 */ /* 0x005ea20000100a00 */
[----:B------:R-:W-:Y:S01]  /*40e0*/  ULDC.64 UR4, c[0x0][0x650] ;  /* 0x0001940000047ab9 */ /* 0x000fe20000000a00 */
[----:B------:R0:W-:Y:S01]  /*40f0*/  SYNCS.ARRIVE.TRANS64.A1T0 RZ, [R64+UR47], RZ ;  /* 0x000000ff40ff79a7 */ /* 0x0001e2000810002f */
[----:B------:R-:W-:Y:S01]  /*4100*/  PRMT R0, RZ, 0x7610, R0 ;  /* 0x00007610ff007816 */ /* 0x000fe20000000000 */
[----:B-----5:R-:W-:Y:S02]  /*4110*/  IMAD.MOV.U32 R19, RZ, RZ, -0x1 ;  /* 0xffffffffff137424 */ /* 0x020fe400078e00ff */
[----:B------:R-:W-:Y:S01]  /*4120*/  IMAD.MOV.U32 R22, RZ, RZ, -0x1 ;  /* 0xffffffffff167424 */ /* 0x000fe200078e00ff */
[----:B--2---:R-:W-:-:S04]  /*4130*/  LEA R18, P0, R2, R18, 0x1 ;  /* 0x0000001202127211 */ /* 0x004fc800078008ff */
[----:B------:R-:W-:Y:S01]  /*4140*/  LEA.HI.X R17, R2, R17, R23, 0x1, P0 ;  /* 0x0000001102117211 */ /* 0x000fe200000f0c17 */
[----:B------:R-:W-:Y:S01]  /*4150*/  IMAD.MOV.U32 R2, RZ, RZ, -0x1 ;  /* 0xffffffffff027424 */ /* 0x000fe200078e00ff */
[----:B------:R-:W-:-:S04]  /*4160*/  ISETP.GE.U32.AND P0, PT, R18, UR4, PT ;  /* 0x0000000412007c0c */ /* 0x000fc8000bf06070 */
[----:B------:R-:W-:-:S13]  /*4170*/  ISETP.GE.U32.AND.EX P0, PT, R17, UR5, PT, P0 ;  /* 0x0000000511007c0c */ /* 0x000fda000bf06100 */
[----:B0-----:R-:W-:Y:S05]  /*4180*/  @P0 BRA `(.L_x_95) ;  /* 0x0000000400700947 */ /* 0x001fea0003800000 */
[----:B-1----:R-:W0:Y:S01]  /*4190*/  S2R R10, SR_CTAID.X ;  /* 0x00000000000a7919 */ /* 0x002e220000002500 */
[----:B---34-:R-:W1:Y:S01]  /*41a0*/  LDC.64 R8, c[0x0][0x628] ;  /* 0x00018a00ff087b82 */ /* 0x018e620000000a00 */
[----:B------:R-:W-:Y:S01]  /*41b0*/  ULDC UR4, c[0x0][0x150] ;  /* 0x0000540000047ab9 */ /* 0x000fe20000000800 */
[----:B------:R-:W-:Y:S01]  /*41c0*/  IMAD.MOV.U32 R6, RZ, RZ, R18 ;  /* 0x000000ffff067224 */ /* 0x000fe200078e0012 */
[----:B------:R-:W2:Y:S01]  /*41d0*/  S2R R20, SR_CTAID.Y ;  /* 0x0000000000147919 */ /* 0x000ea20000002600 */
[----:B------:R-:W-:-:S04]  /*41e0*/  IMAD.MOV.U32 R7, RZ, RZ, R17 ;  /* 0x000000ffff077224 */ /* 0x000fc800078e0011 */
[----:B------:R-:W3:Y:S08]  /*41f0*/  LDC R15, c[0x0][0x144] ;  /* 0x00005100ff0f7b82 */ /* 0x000ef00000000800 */
[----:B------:R-:W4:Y:S08]  /*4200*/  LDC R0, c[0x0][0x630] ;  /* 0x00018c00ff007b82 */ /* 0x000f300000000800 */
[----:B------:R-:W2:Y:S01]  /*4210*/  LDC.64 R12, c[0x0][0x620] ;  /* 0x00018800ff0c7b82 */ /* 0x000ea20000000a00 */
[----:B-1----:R-:W-:-:S04]  /*4220*/  ISETP.NE.U32.AND P0, PT, R8, RZ, PT ;  /* 0x000000ff0800720c */ /* 0x002fc80003f05070 */
[----:B------:R-:W-:Y:S02]  /*4230*/  ISETP.NE.AND.EX P0, PT, R9, RZ, PT, P0 ;  /* 0x000000ff0900720c */ /* 0x000fe40003f05300 */
[----:B0-----:R-:W-:-:S05]  /*4240*/  I2FP.F32.U32 R2, R10 ;  /* 0x0000000a00027245 */ /* 0x001fca0000201000 */
[----:B------:R-:W-:-:S04]  /*4250*/  FMUL R2, R2, UR4 ;  /* 0x0000000402027c20 */ /* 0x000fc80008400000 */
[----:B------:R0:W1:Y:S02]  /*4260*/  F2I.U32.TRUNC.NTZ R14, R2 ;  /* 0x00000002000e7305 */ /* 0x000064000020f000 */
[----:B---34-:R-:W-:Y:S05]  /*4270*/  @!P0 BRA `(.L_x_96) ;  /* 0x0000000000288947 */ /* 0x018fea0003800000 */
[----:B------:R-:W3:Y:S02]  /*4280*/  LDC R3, c[0x0][0x634] ;  /* 0x00018d00ff037b82 */ /* 0x000ee40000000800 */
[----:B---3--:R-:W-:-:S05]  /*4290*/  IADD3 R7, P0, R18, R3, RZ ;  /* 0x0000000312077210 */ /* 0x008fca0007f1e0ff */
[----:B------:R-:W-:-:S04]  /*42a0*/  IMAD.X R11, RZ, RZ, R17, P0 ;  /* 0x000000ffff0b7224 */ /* 0x000fc800000e0611 */
[----:B0-----:R-:W-:-:S04]  /*42b0*/  IMAD.WIDE.U32 R2, R11, R8, RZ ;  /* 0x000000080b027225 */ /* 0x001fc800078e00ff */
[----:B------:R-:W-:-:S04]  /*42c0*/  IMAD.WIDE.U32 R4, P0, R7, R9, R2 ;  /* 0x0000000907047225 */ /* 0x000fc80007800002 */
[----:B------:R-:W-:-:S04]  /*42d0*/  IMAD.WIDE.U32 R2, R7, R8, RZ ;  /* 0x0000000807027225 */ /* 0x000fc800078e00ff */
[----:B------:R-:W-:Y:S01]  /*42e0*/  IMAD.X R7, RZ, RZ, RZ, P0 ;  /* 0x000000ffff077224 */ /* 0x000fe200000e06ff */
[----:B------:R-:W-:Y:S01]  /*42f0*/  IADD3 RZ, P0, R3, R4, RZ ;  /* 0x0000000403ff7210 */ /* 0x000fe20007f1e0ff */
[----:B------:R-:W-:-:S04]  /*4300*/  IMAD.MOV.U32 R6, RZ, RZ, R5 ;  /* 0x000000ffff067224 */ /* 0x000fc800078e0005 */
[----:B------:R-:W-:-:S08]  /*4310*/  IMAD.WIDE.U32.X R6, R11, R9, R6, P0 ;  /* 0x000000090b067225 */ /* 0x000fd000000e0406 */
.L_x_96:
[----:B------:R-:W3:Y:S01]  /*4320*/  LDC.64 R26, c[0x0][0x640] ;  /* 0x00019000ff1a7b82 */ /* 0x000ee20000000a00 */
[-C--:B------:R-:W-:Y:S01]  /*4330*/  SHF.R.U64 R11, R6, R0.reuse, R7 ;  /* 0x00000000060b7219 */ /* 0x080fe20000001207 */
[----:B------:R-:W-:Y:S01]  /*4340*/  IMAD.MOV.U32 R19, RZ, RZ, R17 ;  /* 0x000000ffff137224 */ /* 0x000fe200078e0011 */
[----:B------:R-:W-:Y:S01]  /*4350*/  SHF.R.U32.HI R0, RZ, R0, R7 ;  /* 0x00000000ff007219 */ /* 0x000fe20000011607 */
[----:B-1----:R-:W-:Y:S01]  /*4360*/  IMAD.MOV R14, RZ, RZ, -R14 ;  /* 0x000000ffff0e7224 */ /* 0x002fe200078e0a0e */
[----:B------:R-:W-:Y:S01]  /*4370*/  IADD3 R5, P0, RZ, -R11, RZ ;  /* 0x8000000bff057210 */ /* 0x000fe20007f1e0ff */
[----:B------:R-:W-:Y:S01]  /*4380*/  ULDC UR4, c[0x0][0x154] ;  /* 0x0000550000047ab9 */ /* 0x000fe20000000800 */
[----:B------:R-:W-:Y:S01]  /*4390*/  IMAD.MOV.U32 R7, RZ, RZ, 0x1 ;  /* 0x00000001ff077424 */ /* 0x000fe200078e00ff */
[----:B------:R-:W1:Y:S01]  /*43a0*/  LDC R4, c[0x0][0x618] ;  /* 0x00018600ff047b82 */ /* 0x000e620000000800 */
[----:B------:R-:W-:Y:S02]  /*43b0*/  IMAD R22, R15, R14, R10 ;  /* 0x0000000e0f167224 */ /* 0x000fe400078e020a */
[----:B------:R-:W-:-:S04]  /*43c0*/  IMAD.X R3, RZ, RZ, ~R0, P0 ;  /* 0x000000ffff037224 */ /* 0x000fc800000e0e00 */
[-C--:B--2---:R-:W-:Y:S01]  /*43d0*/  IMAD R0, R3, R12.reuse, RZ ;  /* 0x0000000c03007224 */ /* 0x084fe200078e02ff */
[----:B------:R-:W2:Y:S01]  /*43e0*/  LDC R6, c[0x0][0x608] ;  /* 0x00018200ff067b82 */ /* 0x000ea20000000800 */
[----:B0-----:R-:W-:-:S04]  /*43f0*/  IMAD.WIDE.U32 R2, R5, R12, R18 ;  /* 0x0000000c05027225 */ /* 0x001fc800078e0012 */
[----:B------:R-:W-:Y:S01]  /*4400*/  IMAD R5, R5, R13, R0 ;  /* 0x0000000d05057224 */ /* 0x000fe200078e0200 */
[----:B------:R-:W-:Y:S02]  /*4410*/  I2FP.F32.U32 R0, R20 ;  /* 0x0000001400007245 */ /* 0x000fe40000201000 */
[----:B------:R-:W0:Y:S01]  /*4420*/  LDC R24, c[0x0][0x658] ;  /* 0x00019600ff187b82 */ /* 0x000e220000000800 */
[----:B------:R-:W-:Y:S01]  /*4430*/  IMAD.IADD R3, R3, 0x1, R5 ;  /* 0x0000000103037824 */ /* 0x000fe200078e0205 */
[----:B---3--:R-:W-:Y:S01]  /*4440*/  ISETP.NE.U32.AND P0, PT, R26, RZ, PT ;  /* 0x000000ff1a00720c */ /* 0x008fe20003f05070 */
[----:B------:R-:W-:Y:S01]  /*4450*/  FMUL R0, R0, UR4 ;  /* 0x0000000400007c20 */ /* 0x000fe20008400000 */
[----:B------:R-:W-:Y:S02]  /*4460*/  IMAD.MOV.U32 R5, RZ, RZ, -0x1 ;  /* 0xffffffffff057424 */ /* 0x000fe400078e00ff */
[----:B------:R-:W-:Y:S01]  /*4470*/  ISETP.NE.AND.EX P0, PT, R27, RZ, PT, P0 ;  /* 0x000000ff1b00720c */ /* 0x000fe20003f05300 */
[----:B------:R3:W4:Y:S01]  /*4480*/  F2I.U32.TRUNC.NTZ R12, R0 ;  /* 0x00000000000c7305 */ /* 0x000722000020f000 */
[----:B------:R-:W3:Y:S01]  /*4490*/  LDC R15, c[0x0][0x148] ;  /* 0x00005200ff0f7b82 */ /* 0x000ee20000000800 */
[----:B-1----:R-:W-:-:S02]  /*44a0*/  SHF.R.U64 R10, R2, R4, R3 ;  /* 0x00000004020a7219 */ /* 0x002fc40000001203 */
[----:B------:R-:W-:-:S05]  /*44b0*/  SHF.R.U32.HI R3, RZ, R4, R3 ;  /* 0x00000004ff037219 */ /* 0x000fca0000011603 */
[----:B------:R-:W1:Y:S01]  /*44c0*/  LDC R14, c[0x0][0x600] ;  /* 0x00018000ff0e7b82 */ /* 0x000e620000000800 */
[-CC-:B--2---:R-:W-:Y:S02]  /*44d0*/  SHF.R.U64 R8, R10, R6.reuse, R3.reuse ;  /* 0x000000060a087219 */ /* 0x184fe40000001203 */
[----:B------:R-:W-:-:S05]  /*44e0*/  SHF.R.U32.HI R3, RZ, R6, R3 ;  /* 0x00000006ff037219 */ /* 0x000fca0000011603 */
[----:B------:R-:W2:Y:S01]  /*44f0*/  LDC R21, c[0x0][0x648] ;  /* 0x00019200ff157b82 */ /* 0x000ea20000000800 */
[-CC-:B0-----:R-:W-:Y:S02]  /*4500*/  SHF.R.U64 R13, R8, R24.reuse, R3.reuse ;  /* 0x00000018080d7219 */ /* 0x181fe40000001203 */
[-C--:B------:R-:W-:Y:S02]  /*4510*/  SHF.L.U32 R5, R5, R24.reuse, RZ ;  /* 0x0000001805057219 */ /* 0x080fe400000006ff */
[-C--:B------:R-:W-:Y:S01]  /*4520*/  SHF.R.U32.HI R3, RZ, R24.reuse, R3 ;  /* 0x00000018ff037219 */ /* 0x080fe20000011603 */
[----:B------:R-:W-:Y:S01]  /*4530*/  IMAD.MOV.U32 R2, RZ, RZ, R13 ;  /* 0x000000ffff027224 */ /* 0x000fe200078e000d */
[----:B------:R-:W-:Y:S01]  /*4540*/  SHF.L.U32 R24, R7, R24, RZ ;  /* 0x0000001807187219 */ /* 0x000fe200000006ff */
[----:B------:R-:W0:Y:S01]  /*4550*/  LDC R25, c[0x0][0x638] ;  /* 0x00018e00ff197b82 */ /* 0x000e220000000800 */
[----:B------:R-:W-:-:S07]  /*4560*/  LOP3.LUT R19, RZ, R5, RZ, 0x33, !PT ;  /* 0x00000005ff137212 */ /* 0x000fce00078e33ff */
[----:B------:R-:W0:Y:S01]  /*4570*/  LDC R28, c[0x0][0x610] ;  /* 0x00018400ff1c7b82 */ /* 0x000e220000000800 */
[----:B----4-:R-:W-:Y:S05]  /*4580*/  @!P0 BRA `(.L_x_97) ;  /* 0x0000000000288947 */ /* 0x010fea0003800000 */
[----:B---3--:R-:W3:Y:S02]  /*4590*/  LDC R0, c[0x0][0x64c] ;  /* 0x00019300ff007b82 */ /* 0x008ee40000000800 */
[----:B---3--:R-:W-:-:S05]  /*45a0*/  IADD3 R7, P0, R13, R0, RZ ;  /* 0x000000000d077210 */ /* 0x008fca0007f1e0ff */
        /* <DEDUP_REMOVED lines=8> */
.L_x_97:
[----:B------:R-:W4:Y:S01]  /*4630*/  LDC R4, c[0x0][0x65c] ;  /* 0x00019700ff047b82 */ /* 0x000f220000000800 */
[----:B--23--:R-:W-:Y:S01]  /*4640*/  SHF.R.U64 R0, R2, R21, R3 ;  /* 0x0000001502007219 */ /* 0x00cfe20000001203 */
[----:B-1----:R-:W-:Y:S01]  /*4650*/  VIADD R3, R14, 0xffffffff ;  /* 0xffffffff0e037836 */ /* 0x002fe20000000000 */
[----:B------:R-:W-:Y:S01]  /*4660*/  LOP3.LUT R19, R8, R19, RZ, 0xc0, !PT ;  /* 0x0000001308137212 */ /* 0x000fe200078ec0ff */
[----:B------:R-:W-:Y:S02]  /*4670*/  IMAD.MOV R12, RZ, RZ, -R12 ;  /* 0x000000ffff0c7224 */ /* 0x000fe400078e0a0c */
[----:B------:R-:W-:Y:S01]  /*4680*/  IMAD.MOV R2, RZ, RZ, -R0 ;  /* 0x000000ffff027224 */ /* 0x000fe200078e0a00 */
[----:B------:R-:W-:Y:S01]  /*4690*/  LOP3.LUT R3, R10, R3, RZ, 0xc0, !PT ;  /* 0x000000030a037212 */ /* 0x000fe200078ec0ff */
[----:B------:R-:W-:Y:S02]  /*46a0*/  IMAD R19, R24, R0, R19 ;  /* 0x0000000018137224 */ /* 0x000fe400078e0213 */
[----:B0-----:R-:W-:-:S04]  /*46b0*/  IMAD R0, R2, R25, R13 ;  /* 0x0000001902007224 */ /* 0x001fc800078e020d */
[----:B------:R-:W-:Y:S01]  /*46c0*/  IMAD R2, R0, R14, R3 ;  /* 0x0000000e00027224 */ /* 0x000fe200078e0203 */
[----:B----4-:R-:W-:Y:S01]  /*46d0*/  ISETP.NE.AND P0, PT, R4, 0x1, PT ;  /* 0x000000010400780c */ /* 0x010fe20003f05270 */
[----:B------:R-:W-:-:S05]  /*46e0*/  IMAD.MOV.U32 R4, RZ, RZ, 0x1 ;  /* 0x00000001ff047424 */ /* 0x000fca00078e00ff */
[----:B------:R-:W-:-:S07]  /*46f0*/  PRMT R0, R4, 0x7610, R0 ;  /* 0x0000761004007816 */ /* 0x000fce0000000000 */
[----:B------:R-:W-:-:S04]  /*4700*/  @P0 IMAD R22, R15, R12, R20 ;  /* 0x0000000c0f160224 */ /* 0x000fc800078e0214 */
[----:B------:R-:W-:-:S05]  /*4710*/  IMAD R19, R19, R28, R22 ;  /* 0x0000001c13137224 */ /* 0x000fca00078e0216 */
[----:B------:R-:W-:Y:S02]  /*4720*/  SEL R22, R2, R19, !P0 ;  /* 0x0000001302167207 */ /* 0x000fe40004000000 */
[----:B------:R-:W-:Y:S01]  /*4730*/  SEL R19, R19, R2, !P0 ;  /* 0x0000000213137207 */ /* 0x000fe20004000000 */
[----:B------:R-:W-:-:S07]  /*4740*/  IMAD.MOV.U32 R2, RZ, RZ, R11 ;  /* 0x000000ffff027224 */ /* 0x000fce00078e000b */
.L_x_95:
[----:B------:R-:W-:Y:S02]  /*4750*/  LOP3.LUT P0, RZ, R0, 0xff, RZ, 0xc0, !PT ;  /* 0x000000ff00ff7812 */ /* 0x000fe4000780c0ff */
[----:B------:R-:W-:-:S11]  /*4760*/  LOP3.LUT R71, R71, 0x1, RZ, 0x3c, !PT ;  /* 0x0000000147477812 */ /* 0x000fd600078e3cff */
[----:B------:R-:W-:Y:S05]  /*4770*/  @P0 BRA `(.L_x_98) ;  /* 0xffffffcc00440947 */ /* 0x000fea000383ffff */
[----:B------:R-:W-:Y:S05]  /*4780*/  EXIT ;  /* 0x000000000000794d */ /* 0x000fea0003800000 */
.L_x_13:
[----:B------:R-:W-:-:S08]  /*4790*/  ISETP.NE.AND P0, PT, R0, RZ, PT ;  /* 0x000000ff0000720c */ /* 0x000fd00003f05270 */
[----:B0-----:R-:W0:-:S00]  /*47a0*/  USETMAXREG.DEALLOC.CTAPOOL 0x28 ;  /* 0x00000028000079c8 */ /* 0x001e0000080e0500 */
[----:B------:R-:W-:Y:S05]  /*47b0*/  @P0 EXIT ;  /* 0x000000000000094d */ /* 0x000fea0003800000 */
[----:B0-----:R-:W-:Y:S01]  /*47c0*/  LOP3.LUT P0, RZ, R8, 0xff, RZ, 0xc0, !PT ;  /* 0x000000ff08ff7812 */ /* 0x001fe2000780c0ff */
[----:B------:R-:W-:Y:S02]  /*47d0*/  IMAD.MOV.U32 R0, RZ, RZ, 0x1 ;  /* 0x00000001ff007424 */ /* 0x000fe400078e00ff */
[----:B------:R-:W-:-:S10]  /*47e0*/  IMAD.MOV.U32 R7, RZ, RZ, RZ ;  /* 0x000000ffff077224 */ /* 0x000fd400078e00ff */
[----:B------:R-:W-:Y:S05]  /*47f0*/  @!P0 BRA `(.L_x_99) ;  /* 0x0000000c00148947 */ /* 0x000fea0003800000 */
[----:B------:R-:W-:Y:S01]  /*4800*/  LOP3.LUT P0, RZ, R4, 0x1f, RZ, 0xc0, !PT ;  /* 0x0000001f04ff7812 */ /* 0x000fe2000780c0ff */
[----:B------:R-:W-:Y:S01]  /*4810*/  ULDC UR5, c[0x0][0x658] ;  /* 0x0001960000057ab9 */ /* 0x000fe20000000800 */
[----:B------:R-:W-:Y:S01]  /*4820*/  UMOV UR6, 0xffffffff ;  /* 0xffffffff00067882 */ /* 0x000fe20000000000 */
[----:B------:R-:W-:Y:S01]  /*4830*/  BSSY B0, `(.L_x_99) ;  /* 0x00000c1000007945 */ /* 0x000fe20003800000 */
[----:B------:R-:W-:Y:S01]  /*4840*/  USHF.L.U32 UR6, UR6, UR5, URZ ;  /* 0x0000000506067299 */ /* 0x000fe2000800063f */
[C---:B------:R-:W-:Y:S01]  /*4850*/  ISETP.NE.AND P2, PT, R3.reuse, RZ, PT ;  /* 0x000000ff0300720c */ /* 0x040fe20003f45270 */
[----:B------:R-:W-:Y:S01]  /*4860*/  IMAD.MOV.U32 R8, RZ, RZ, 0x1 ;  /* 0x00000001ff087424 */ /* 0x000fe200078e00ff */
[----:B------:R-:W-:Y:S01]  /*4870*/  ISETP.NE.OR P0, PT, R3, RZ, !P0 ;  /* 0x000000ff0300720c */ /* 0x000fe20004705670 */
[----:B------:R-:W-:Y:S01]  /*4880*/  IMAD.MOV.U32 R0, RZ, RZ, 0x1 ;  /* 0x00000001ff007424 */ /* 0x000fe200078e00ff */
[----:B------:R-:W-:Y:S01]  /*4890*/  LOP3.LUT R6, R16, 0x2, RZ, 0xfc, !PT ;  /* 0x0000000210067812 */ /* 0x000fe200078efcff */
[----:B------:R-:W-:Y:S01]  /*48a0*/  IMAD.MOV.U32 R7, RZ, RZ, RZ ;  /* 0x000000ffff077224 */ /* 0x000fe200078e00ff */
[----:B------:R-:W-:Y:S01]  /*48b0*/  ULDC UR4, c[0x0][0x600] ;  /* 0x0001800000047ab9 */ /* 0x000fe20000000800 */
[----:B------:R-:W-:Y:S01]  /*48c0*/  UMOV UR7, 0x1 ;  /* 0x0000000100077882 */ /* 0x000fe20000000000 */
[----:B------:R-:W-:-:S02]  /*48d0*/  UIADD3 UR19, UR40, 0x1, URZ ;  /* 0x0000000128137890 */ /* 0x000fc4000fffe03f */
[----:B------:R-:W-:Y:S02]  /*48e0*/  UIADD3 UR15, UR4, -0x1, URZ ;  /* 0xffffffff040f7890 */ /* 0x000fe4000fffe03f */
[----:B------:R-:W-:Y:S02]  /*48f0*/  USHF.L.U32 UR17, UR7, UR5, URZ ;  /* 0x0000000507117299 */ /* 0x000fe4000800063f */
[----:B------:R-:W-:Y:S01]  /*4900*/  ULOP3.LUT UR16, URZ, UR6, URZ, 0x33, !UPT ;  /* 0x000000063f107292 */ /* 0x000fe2000f8e333f */
[----:B------:R-:W-:-:S11]  /*4910*/  ULDC.64 UR20, c[0x0][0x198] ;  /* 0x0000660000147ab9 */ /* 0x000fd60000000a00 */
.L_x_111:
[----:B------:R-:W-:-:S03]  /*4920*/  UMOV UR4, 0xffffffff ;  /* 0xffffffff00047882 */ /* 0x000fc60000000000 */
[----:B------:R-:W-:Y:S05]  /*4930*/  BRA.DIV UR4, `(.L_x_100) ;  /* 0x0000000e04b47947 */ /* 0x000fea000b800000 */
[----:B------:R-:W-:-:S13]  /*4940*/  ELECT P6, URZ, PT ;  /* 0x00000000003f782f */ /* 0x000fda00038c0000 */
.L_x_123:
[----:B------:R-:W0:Y:S01]  /*4950*/  LDC R3, c[0x0][0x28c] ;  /* 0x0000a300ff037b82 */ /* 0x000e220000000800 */
[----:B------:R-:W-:Y:S01]  /*4960*/  BSSY B1, `(.L_x_101) ;  /* 0x0000035000017945 */ /* 0x000fe20003800000 */
[----:B0-----:R-:W-:-:S13]  /*4970*/  ISETP.LT.OR P6, PT, R3, 0x1, !P6 ;  /* 0x000000010300780c */ /* 0x001fda00077c1670 */
[----:B------:R-:W-:Y:S05]  /*4980*/  @P6 BRA `(.L_x_102) ;  /* 0x0000000000c86947 */ /* 0x000fea0003800000 */
[----:B------:R-:W-:Y:S02]  /*4990*/  IMAD.SHL.U32 R22, R22, 0x40, RZ ;  /* 0x0000004016167824 */ /* 0x000fe400078e00ff */
[----:B------:R-:W-:Y:S02]  /*49a0*/  IMAD.SHL.U32 R19, R19, 0x40, RZ ;  /* 0x0000004013137824 */ /* 0x000fe400078e00ff */
[----:B------:R-:W-:Y:S02]  /*49b0*/  IMAD.MOV.U32 R12, RZ, RZ, RZ ;  /* 0x000000ffff0c7224 */ /* 0x000fe400078e00ff */
[----:B------:R-:W-:Y:S02]  /*49c0*/  IMAD.U32 R13, RZ, RZ, UR19 ;  /* 0x00000013ff0d7e24 */ /* 0x000fe4000f8e00ff */
[----:B------:R-:W-:Y:S02]  /*49d0*/  IMAD.MOV.U32 R3, RZ, RZ, R0 ;  /* 0x000000ffff037224 */ /* 0x000fe400078e0000 */
[----:B------:R-:W-:-:S07]  /*49e0*/  IMAD.MOV.U32 R4, RZ, RZ, R7 ;  /* 0x000000ffff047224 */ /* 0x000fce00078e0007 */
.L_x_106:
[----:B------:R-:W0:Y:S01]  /*49f0*/  S2R R10, SR_CgaCtaId ;  /* 0x00000000000a7919 */ /* 0x000e220000008800 */
[----:B------:R-:W-:Y:S01]  /*4a00*/  MOV R5, 0x400 ;  /* 0x0000040000057802 */ /* 0x000fe20000000f00 */
[----:B------:R-:W1:Y:S03]  /*4a10*/  @!P2 LDC R9, c[0x0][0x500] ;  /* 0x00014000ff09ab82 */ /* 0x000e660000000800 */
[----:B0-----:R-:W-:Y:S02]  /*4a20*/  LEA R11, R10, R5, 0x18 ;  /* 0x000000050a0b7211 */ /* 0x001fe400078ec0ff */
[----:B------:R-:W-:-:S03]  /*4a30*/  SHF.L.U32 R5, R3, 0x1f, RZ ;  /* 0x0000001f03057819 */ /* 0x000fc600000006ff */
[----:B------:R-:W-:-:S04]  /*4a40*/  IMAD R10, R4, 0x8, R11 ;  /* 0x00000008040a7824 */ /* 0x000fc800078e020b */
[----:B------:R-:W0:Y:S02]  /*4a50*/  SYNCS.PHASECHK.TRANS64.TRYWAIT P1, [R10+URZ+0x18], R5 ;  /* 0x000018050a0075a7 */ /* 0x000e24000802017f */
[----:B01----:R-:W-:Y:S05]  /*4a60*/  @!P1 BRA `(.L_x_103) ;  /* 0x0000000c00889947 */ /* 0x003fea0003800000 */
.L_x_124:
[----:B0-----:R-:W-:Y:S01]  /*4a70*/  PRMT R5, R6, 0x9910, RZ ;  /* 0x0000991006057816 */ /* 0x001fe200000000ff */
[----:B------:R0:W-:Y:S03]  /*4a80*/  @!P2 SYNCS.ARRIVE.TRANS64 RZ, [R10+URZ], R9 ;  /* 0x000000090affa9a7 */ /* 0x0001e6000800003f */
[----:B------:R-:W-:-:S13]  /*4a90*/  ISETP.NE.AND P1, PT, R5, 0x2, PT ;  /* 0x000000020500780c */ /* 0x000fda0003f25270 */
[----:B0-----:R-:W-:Y:S05]  /*4aa0*/  @P1 BRA `(.L_x_104) ;  /* 0x0000000000041947 */ /* 0x001fea0003800000 */
[----:B------:R-:W-:Y:S01]  /*4ab0*/  BPT.TRAP 0x1 ;  /* 0x000000040000795c */ /* 0x000fe20000300000 */
.L_x_104:
[----:B------:R-:W-:Y:S05]  /*4ac0*/  @P0 BRA `(.L_x_105) ;  /* 0x0000000000040947 */ /* 0x000fea0003800000 */
[----:B------:R-:W-:Y:S01]  /*4ad0*/  BPT.TRAP 0x1 ;  /* 0x000000040000795c */ /* 0x000fe20000300000 */
.L_x_105:
[----:B------:R-:W-:Y:S01]  /*4ae0*/  IMAD R11, R4, 0x1000, R11 ;  /* 0x00001000040b7824 */ /* 0x000fe200078e020b */
[----:B------:R-:W-:Y:S01]  /*4af0*/  R2UR UR9, R10 ;  /* 0x000000000a0972ca */ /* 0x000fe200000e0000 */
[----:B------:R-:W-:Y:S01]  /*4b00*/  VIADD R13, R13, 0xffffffff ;  /* 0xffffffff0d0d7836 */ /* 0x000fe20000000000 */
[----:B------:R-:W-:Y:S01]  /*4b10*/  UIADD3 UR4, UP0, UR20, 0xf0, URZ ;  /* 0x000000f014047890 */ /* 0x000fe2000ff1e03f */
[----:B------:R-:W-:Y:S01]  /*4b20*/  R2UR UR11, R19 ;  /* 0x00000000130b72ca */ /* 0x000fe200000e0000 */
[----:B------:R-:W-:Y:S01]  /*4b30*/  UIADD3 UR22, UP1, UR20, 0x1f0, URZ ;  /* 0x000001f014167890 */ /* 0x000fe2000ff3e03f */
[----:B------:R-:W-:Y:S01]  /*4b40*/  R2UR UR8, R11 ;  /* 0x000000000b0872ca */ /* 0x000fe200000e0000 */
[----:B------:R-:W-:Y:S01]  /*4b50*/  UIADD3.X UR5, URZ, UR21, URZ, UP0, !UPT ;  /* 0x000000153f057290 */ /* 0x000fe200087fe43f */
[----:B------:R-:W-:Y:S01]  /*4b60*/  R2UR UR10, R12 ;  /* 0x000000000c0a72ca */ /* 0x000fe200000e0000 */
[----:B------:R-:W-:Y:S01]  /*4b70*/  VIADD R4, R4, 0x1 ;  /* 0x0000000104047836 */ /* 0x000fe20000000000 */
[----:B------:R-:W-:Y:S01]  /*4b80*/  R2UR UR12, R2 ;  /* 0x00000000020c72ca */ /* 0x000fe200000e0000 */
[----:B------:R-:W-:Y:S01]  /*4b90*/  UIADD3.X UR23, URZ, UR21, URZ, UP1, !UPT ;  /* 0x000000153f177290 */ /* 0x000fe20008ffe43f */
[----:B------:R-:W-:Y:S01]  /*4ba0*/  R2UR UR18, R22 ;  /* 0x00000000161272ca */ /* 0x000fe200000e0000 */
[----:B------:R-:W-:Y:S01]  /*4bb0*/  UMOV UR6, 0x0 ;  /* 0x0000000000067882 */ /* 0x000fe20000000000 */
[----:B------:R-:W-:Y:S01]  /*4bc0*/  ISETP.GT.AND P3, PT, R13, 0x1, PT ;  /* 0x000000010d00780c */ /* 0x000fe20003f64270 */
[----:B------:R-:W-:Y:S01]  /*4bd0*/  UMOV UR7, 0x10000000 ;  /* 0x1000000000077882 */ /* 0x000fe20000000000 */
[----:B------:R-:W-:Y:S01]  /*4be0*/  ISETP.NE.AND P1, PT, R4, 0x3, PT ;  /* 0x000000030400780c */ /* 0x000fe20003f25270 */
[----:B------:R-:W-:-:S02]  /*4bf0*/  VIADD R12, R12, 0x20 ;  /* 0x000000200c0c7836 */ /* 0x000fc40000000000 */
[----:B------:R-:W-:Y:S01]  /*4c00*/  UIADD3 UR13, UR8, 0x100, URZ ;  /* 0x00000100080d7890 */ /* 0x000fe2000fffe03f */
[----:B------:R-:W-:Y:S01]  /*4c10*/  SEL R10, RZ, 0x1, P1 ;  /* 0x00000001ff0a7807 */ /* 0x000fe20000800000 */
[----:B------:R-:W-:Y:S01]  /*4c20*/  UIADD3 UR14, UR8, 0x3100, URZ ;  /* 0x00003100080e7890 */ /* 0x000fe2000fffe03f */
[----:B------:R-:W-:Y:S02]  /*4c30*/  SEL R4, R4, RZ, P1 ;  /* 0x000000ff04047207 */ /* 0x000fe40000800000 */
[----:B------:R-:W-:Y:S02]  /*4c40*/  LOP3.LUT R3, R3, R10, RZ, 0x3c, !PT ;  /* 0x0000000a03037212 */ /* 0x000fe400078e3cff */
[----:B------:R-:W-:Y:S02]  /*4c50*/  UMOV UR8, UR13 ;  /* 0x0000000d00087c82 */ /* 0x000fe40008000000 */
[----:B------:R0:W-:Y:S02]  /*4c60*/  UTMALDG.3D [UR8], [UR4], desc[UR6] ;  /* 0x00000608040075b4 */ /* 0x0001e40008011000 */
[----:B0-----:R-:W-:Y:S01]  /*4c70*/  UMOV UR8, UR14 ;  /* 0x0000000e00087c82 */ /* 0x001fe20008000000 */
[----:B------:R-:W-:-:S02]  /*4c80*/  UMOV UR11, UR18 ;  /* 0x00000012000b7c82 */ /* 0x000fc40008000000 */
[----:B------:R0:W-:Y:S02]  /*4c90*/  UTMALDG.3D [UR8], [UR22], desc[UR6] ;  /* 0x00000608160075b4 */ /* 0x0001e40008011000 */
[----:B0-----:R-:W-:Y:S05]  /*4ca0*/  @P3 BRA `(.L_x_106) ;  /* 0xfffffffc00503947 */ /* 0x001fea000383ffff */
.L_x_102:
[----:B------:R-:W-:Y:S05]  /*4cb0*/  BSYNC B1 ;  /* 0x0000000000017941 */ /* 0x000fea0003800000 */
.L_x_101:
[----:B------:R-:W2:Y:S01]  /*4cc0*/  LDL.64 R10, [R1] ;  /* 0x00000000010a7983 */ /* 0x000ea20000100a00 */
[----:B------:R-:W-:Y:S01]  /*4cd0*/  LOP3.LUT P4, RZ, R8, 0xff, RZ, 0xc0, !PT ;  /* 0x000000ff08ff7812 */ /* 0x000fe2000788c0ff */
[----:B------:R-:W-:Y:S01]  /*4ce0*/  VIADD R4, R7, UR40 ;  /* 0x0000002807047c36 */ /* 0x000fe20008000000 */
[----:B------:R-:W-:Y:S01]  /*4cf0*/  ULDC.64 UR4, c[0x0][0x650] ;  /* 0x0001940000047ab9 */ /* 0x000fe20000000a00 */
[----:B------:R-:W-:Y:S01]  /*4d00*/  IMAD.U32 R7, RZ, RZ, UR40 ;  /* 0x00000028ff077e24 */ /* 0x000fe2000f8e00ff */
[----:B------:R-:W-:Y:S01]  /*4d10*/  UISETP.GE.U32.AND UP0, UPT, UR40, 0x3, UPT ;  /* 0x000000032800788c */ /* 0x000fe2000bf06070 */
[----:B------:R-:W-:Y:S01]  /*4d20*/  BSSY B1, `(.L_x_107) ;  /* 0x000006f000017945 */ /* 0x000fe20003800000 */
[----:B------:R-:W-:Y:S01]  /*4d30*/  ISETP.GT.U32.AND P1, PT, R4, 0x2, PT ;  /* 0x000000020400780c */ /* 0x000fe20003f24070 */
[----:B------:R-:W-:Y:S01]  /*4d40*/  IMAD.MOV.U32 R19, RZ, RZ, -0x1 ;  /* 0xffffffffff137424 */ /* 0x000fe200078e00ff */
[----:B------:R-:W-:Y:S01]  /*4d50*/  PRMT R8, RZ, 0x7610, R8 ;  /* 0x00007610ff087816 */ /* 0x000fe20000000008 */
[----:B------:R-:W-:Y:S01]  /*4d60*/  IMAD.MOV.U32 R22, RZ, RZ, -0x1 ;  /* 0xffffffffff167424 */ /* 0x000fe200078e00ff */
[----:B------:R-:W-:-:S02]  /*4d70*/  ISETP.LT.U32.AND P1, PT, R7, 0x3, P1 ;  /* 0x000000030700780c */ /* 0x000fc40000f21070 */
[----:B------:R-:W-:Y:S01]  /*4d80*/  PLOP3.LUT P3, PT, PT, PT, UP0, 0x80, 0x0 ;  /* 0x000000000000781c */ /* 0x000fe20003f6f008 */
[----:B------:R-:W0:Y:S01]  /*4d90*/  @P4 S2R R3, SR_CgaCtaId ;  /* 0x0000000000034919 */ /* 0x000e220000008800 */
[----:B------:R-:W-:-:S04]  /*4da0*/  @P4 MOV R2, 0x400 ;  /* 0x0000040000024802 */ /* 0x000fc80000000f00 */
[----:B0-----:R-:W-:Y:S01]  /*4db0*/  @P4 LEA R5, R3, R2, 0x18 ;  /* 0x0000000203054211 */ /* 0x001fe200078ec0ff */
[----:B------:R-:W-:-:S03]  /*4dc0*/  IMAD.WIDE.U32 R2, R4, -0x55555555, RZ ;  /* 0xaaaaaaab04027825 */ /* 0x000fc600078e00ff */
[----:B------:R0:W-:Y:S01]  /*4dd0*/  @P4 SYNCS.ARRIVE.TRANS64.A1T0 RZ, [R5+URZ+0x68], RZ ;  /* 0x000068ff05ff49a7 */ /* 0x0001e2000810003f */
[----:B------:R-:W-:Y:S01]  /*4de0*/  IMAD.MOV.U32 R2, RZ, RZ, -0x1 ;  /* 0xffffffffff027424 */ /* 0x000fe200078e00ff */
[----:B0-----:R-:W-:Y:S02]  /*4df0*/  SHF.R.U32.HI R5, RZ, 0x1, R3 ;  /* 0x00000001ff057819 */ /* 0x001fe40000011603 */
[----:B------:R-:W-:-:S03]  /*4e00*/  SEL R3, RZ, 0x1, !P1 ;  /* 0x00000001ff037807 */ /* 0x000fc60004800000 */
[----:B------:R-:W-:Y:S01]  /*4e10*/  IMAD R7, R5, -0x3, R4 ;  /* 0xfffffffd05077824 */ /* 0x000fe200078e0204 */
[----:B------:R-:W-:Y:S02]  /*4e20*/  LOP3.LUT R0, R0, R3, RZ, 0x3c, !PT ;  /* 0x0000000300007212 */ /* 0x000fe400078e3cff */
[----:B------:R-:W-:Y:S02]  /*4e30*/  PRMT R3, RZ, 0x7610, R3 ;  /* 0x00007610ff037816 */ /* 0x000fe40000000003 */
[----:B------:R-:W-:Y:S02]  /*4e40*/  @P3 LOP3.LUT R0, R0, 0x1, R5, 0x78, !PT ;  /* 0x0000000100003812 */ /* 0x000fe400078e7805 */
[----:B--2---:R-:W-:-:S04]  /*4e50*/  IADD3 R18, P4, R18, R10, RZ ;  /* 0x0000000a12127210 */ /* 0x004fc80007f9e0ff */
[----:B------:R-:W-:Y:S01]  /*4e60*/  ISETP.GE.U32.AND P1, PT, R18, UR4, PT ;  /* 0x0000000412007c0c */ /* 0x000fe2000bf26070 */
[----:B------:R-:W-:-:S05]  /*4e70*/  IMAD.X R17, R17, 0x1, R23, P4 ;  /* 0x0000000111117824 */ /* 0x000fca00020e0617 */
[----:B------:R-:W-:-:S13]  /*4e80*/  ISETP.GE.U32.AND.EX P1, PT, R17, UR5, PT, P1 ;  /* 0x0000000511007c0c */ /* 0x000fda000bf26110 */
[----:B------:R-:W-:Y:S05]  /*4e90*/  @P1 BRA `(.L_x_108) ;  /* 0x00000004005c1947 */ /* 0x000fea0003800000 */
[----:B------:R-:W0:Y:S01]  /*4ea0*/  S2R R11, SR_CTAID.X ;  /* 0x00000000000b7919 */ /* 0x000e220000002500 */
[----:B------:R-:W-:Y:S01]  /*4eb0*/  ULDC.64 UR4, c[0x0][0x628] ;  /* 0x00018a0000047ab9 */ /* 0x000fe20000000a00 */
[----:B------:R-:W1:Y:S01]  /*4ec0*/  LDC R12, c[0x0][0x144] ;  /* 0x00005100ff0c7b82 */ /* 0x000e620000000800 */
[----:B------:R-:W-:Y:S01]  /*4ed0*/  ISETP.NE.U32.AND P1, PT, RZ, UR4, PT ;  /* 0x00000004ff007c0c */ /* 0x000fe2000bf25070 */
[----:B------:R-:W2:Y:S01]  /*4ee0*/  S2R R9, SR_CTAID.Y ;  /* 0x0000000000097919 */ /* 0x000ea20000002600 */
[----:B------:R-:W-:Y:S01]  /*4ef0*/  ULDC UR6, c[0x0][0x150] ;  /* 0x0000540000067ab9 */ /* 0x000fe20000000800 */
[----:B------:R-:W-:Y:S01]  /*4f00*/  ULDC UR7, c[0x0][0x630] ;  /* 0x00018c0000077ab9 */ /* 0x000fe20000000800 */
[----:B------:R-:W-:Y:S01]  /*4f10*/  ISETP.NE.AND.EX P1, PT, RZ, UR5, PT, P1 ;  /* 0x00000005ff007c0c */ /* 0x000fe2000bf25310 */
[----:B------:R-:W-:Y:S01]  /*4f20*/  IMAD.MOV.U32 R2, RZ, RZ, R18 ;  /* 0x000000ffff027224 */ /* 0x000fe200078e0012 */
[----:B0-----:R-:W-:-:S05]  /*4f30*/  I2FP.F32.U32 R3, R11 ;  /* 0x0000000b00037245 */ /* 0x001fca0000201000 */
[----:B------:R-:W-:Y:S01]  /*4f40*/  FMUL R14, R3, UR6 ;  /* 0x00000006030e7c20 */ /* 0x000fe20008400000 */
[----:B------:R-:W-:-:S05]  /*4f50*/  IMAD.MOV.U32 R3, RZ, RZ, R17 ;  /* 0x000000ffff037224 */ /* 0x000fca00078e0011 */
[----:B--2---:R-:W-:Y:S05]  /*4f60*/  @!P1 BRA `(.L_x_109) ;  /* 0x0000000000289947 */ /* 0x004fea0003800000 */
[----:B------:R-:W-:Y:S02]  /*4f70*/  ULDC UR6, c[0x0][0x634] ;  /* 0x00018d0000067ab9 */ /* 0x000fe40000000800 */
[----:B------:R-:W-:-:S05]  /*4f80*/  IADD3 R3, P1, R18, UR6, RZ ;  /* 0x0000000612037c10 */ /* 0x000fca000ff3e0ff */
[----:B------:R-:W-:-:S04]  /*4f90*/  IMAD.X R13, RZ, RZ, R17, P1 ;  /* 0x000000ffff0d7224 */ /* 0x000fc800008e0611 */
[----:B------:R-:W-:-:S04]  /*4fa0*/  IMAD.WIDE.U32 R4, R13, UR4, RZ ;  /* 0x000000040d047c25 */ /* 0x000fc8000f8e00ff */
[----:B------:R-:W-:-:S04]  /*4fb0*/  IMAD.WIDE.U32 R4, P1, R3, UR5, R4 ;  /* 0x0000000503047c25 */ /* 0x000fc8000f820004 */
[----:B------:R-:W-:-:S04]  /*4fc0*/  IMAD.WIDE.U32 R2, R3, UR4, RZ ;  /* 0x0000000403027c25 */ /* 0x000fc8000f8e00ff */
[----:B------:R-:W-:Y:S01]  /*4fd0*/  IMAD.MOV.U32 R2, RZ, RZ, R5 ;  /* 0x000000ffff027224 */ /* 0x000fe200078e0005 */
[----:B------:R-:W-:Y:S01]  /*4fe0*/  IADD3 RZ, P3, R3, R4, RZ ;  /* 0x0000000403ff7210 */ /* 0x000fe20007f7e0ff */
[----:B------:R-:W-:-:S04]  /*4ff0*/  IMAD.X R3, RZ, RZ, RZ, P1 ;  /* 0x000000ffff037224 */ /* 0x000fc800008e06ff */
[----:B------:R-:W-:-:S08]  /*5000*/  IMAD.WIDE.U32.X R2, R13, UR5, R2, P3 ;  /* 0x000000050d027c25 */ /* 0x000fd000098e0402 */
.L_x_109:
[--C-:B------:R-:W-:Y:S01]  /*5010*/  SHF.R.U64 R10, R2, UR7, R3.reuse ;  /* 0x00000007020a7c19 */ /* 0x100fe20008001203 */
[----:B------:R-:W0:Y:S01]  /*5020*/  F2I.U32.TRUNC.NTZ R14, R14 ;  /* 0x0000000e000e7305 */ /* 0x000e22000020f000 */
[----:B------:R-:W-:Y:S01]  /*5030*/  SHF.R.U32.HI R2, RZ, UR7, R3 ;  /* 0x00000007ff027c19 */ /* 0x000fe20008011603 */
[----:B------:R-:W-:Y:S01]  /*5040*/  ULDC.64 UR4, c[0x0][0x620] ;  /* 0x0001880000047ab9 */ /* 0x000fe20000000a00 */
[----:B------:R-:W-:Y:S01]  /*5050*/  IADD3 R5, P1, RZ, -R10, RZ ;  /* 0x8000000aff057210 */ /* 0x000fe20007f3e0ff */
[----:B------:R-:W-:Y:S01]  /*5060*/  IMAD.MOV.U32 R3, RZ, RZ, R17 ;  /* 0x000000ffff037224 */ /* 0x000fe200078e0011 */
[----:B------:R-:W-:-:S03]  /*5070*/  ULDC.64 UR6, c[0x0][0x640] ;  /* 0x0001900000067ab9 */ /* 0x000fc60000000a00 */
[----:B------:R-:W-:Y:S01]  /*5080*/  IMAD.X R2, RZ, RZ, ~R2, P1 ;  /* 0x000000ffff027224 */ /* 0x000fe200008e0e02 */
[----:B------:R-:W-:-:S03]  /*5090*/  ISETP.NE.U32.AND P1, PT, RZ, UR6, PT ;  /* 0x00000006ff007c0c */ /* 0x000fc6000bf25070 */
[----:B------:R-:W-:Y:S01]  /*50a0*/  IMAD R4, R2, UR4, RZ ;  /* 0x0000000402047c24 */ /* 0x000fe2000f8e02ff */
[----:B------:R-:W-:Y:S01]  /*50b0*/  ISETP.NE.AND.EX P1, PT, RZ, UR7, PT, P1 ;  /* 0x00000007ff007c0c */ /* 0x000fe2000bf25310 */
[----:B------:R-:W-:-:S04]  /*50c0*/  IMAD.MOV.U32 R2, RZ, RZ, R18 ;  /* 0x000000ffff027224 */ /* 0x000fc800078e0012 */
[----:B------:R-:W-:Y:S01]  /*50d0*/  IMAD.WIDE.U32 R2, R5, UR4, R2 ;  /* 0x0000000405027c25 */ /* 0x000fe2000f8e0002 */
[----:B------:R-:W-:-:S03]  /*50e0*/  ULDC UR4, c[0x0][0x618] ;  /* 0x0001860000047ab9 */ /* 0x000fc60000000800 */
[----:B------:R-:W-:Y:S01]  /*50f0*/  IMAD R5, R5, UR5, R4 ;  /* 0x0000000505057c24 */ /* 0x000fe2000f8e0204 */
[----:B------:R-:W-:Y:S01]  /*5100*/  ULDC UR5, c[0x0][0x154] ;  /* 0x0000550000057ab9 */ /* 0x000fe20000000800 */
[----:B0-----:R-:W-:Y:S02]  /*5110*/  IMAD.MOV R4, RZ, RZ, -R14 ;  /* 0x000000ffff047224 */ /* 0x001fe400078e0a0e */
[----:B------:R-:W0:Y:S01]  /*5120*/  LDC R14, c[0x0][0x148] ;  /* 0x00005200ff0e7b82 */ /* 0x000e220000000800 */
[----:B------:R-:W-:Y:S02]  /*5130*/  IMAD.IADD R3, R3, 0x1, R5 ;  /* 0x0000000103037824 */ /* 0x000fe400078e0205 */
[----:B-1----:R-:W-:Y:S01]  /*5140*/  IMAD R11, R12, R4, R11 ;  /* 0x000000040c0b7224 */ /* 0x002fe200078e020b */
[----:B------:R-:W-:Y:S02]  /*5150*/  I2FP.F32.U32 R4, R9 ;  /* 0x0000000900047245 */ /* 0x000fe40000201000 */
[----:B------:R-:W-:-:S02]  /*5160*/  SHF.R.U64 R12, R2, UR4, R3 ;  /* 0x00000004020c7c19 */ /* 0x000fc40008001203 */
[----:B------:R-:W-:Y:S01]  /*5170*/  SHF.R.U32.HI R3, RZ, UR4, R3 ;  /* 0x00000004ff037c19 */ /* 0x000fe20008011603 */
[----:B------:R-:W-:Y:S01]  /*5180*/  FMUL R4, R4, UR5 ;  /* 0x0000000504047c20 */ /* 0x000fe20008400000 */
[----:B------:R-:W-:Y:S02]  /*5190*/  ULDC UR4, c[0x0][0x608] ;  /* 0x0001820000047ab9 */ /* 0x000fe40000000800 */
[--C-:B------:R-:W-:Y:S01]  /*51a0*/  SHF.R.U64 R15, R12, UR4, R3.reuse ;  /* 0x000000040c0f7c19 */ /* 0x100fe20008001203 */
[----:B------:R1:W2:Y:S01]  /*51b0*/  F2I.U32.TRUNC.NTZ R20, R4 ;  /* 0x0000000400147305 */ /* 0x0002a2000020f000 */
[----:B------:R-:W-:Y:S01]  /*51c0*/  SHF.R.U32.HI R2, RZ, UR4, R3 ;  /* 0x00000004ff027c19 */ /* 0x000fe20008011603 */
[----:B------:R-:W-:-:S03]  /*51d0*/  ULDC UR4, c[0x0][0x658] ;  /* 0x0001960000047ab9 */ /* 0x000fc60000000800 */
[--C-:B------:R-:W-:Y:S02]  /*51e0*/  SHF.R.U64 R13, R15, UR4, R2.reuse ;  /* 0x000000040f0d7c19 */ /* 0x100fe40008001202 */
[----:B------:R-:W-:-:S03]  /*51f0*/  SHF.R.U32.HI R19, RZ, UR4, R2 ;  /* 0x00000004ff137c19 */ /* 0x000fc60008011602 */
[----:B------:R-:W-:Y:S02]  /*5200*/  IMAD.MOV.U32 R2, RZ, RZ, R13 ;  /* 0x000000ffff027224 */ /* 0x000fe400078e000d */
[----:B------:R-:W-:Y:S01]  /*5210*/  IMAD.MOV.U32 R3, RZ, RZ, R19 ;  /* 0x000000ffff037224 */ /* 0x000fe200078e0013 */
[----:B-1----:R-:W-:Y:S06]  /*5220*/  @!P1 BRA `(.L_x_110) ;  /* 0x0000000000289947 */ /* 0x002fec0003800000 */
        /* <DEDUP_REMOVED lines=10> */
.L_x_110:
[----:B------:R-:W1:Y:S01]  /*52d0*/  LDC R4, c[0x0][0x65c] ;  /* 0x00019700ff047b82 */ /* 0x000e620000000800 */
[----:B------:R-:W-:Y:S01]  /*52e0*/  ULDC UR4, c[0x0][0x648] ;  /* 0x0001920000047ab9 */ /* 0x000fe20000000800 */
[----:B------:R-:W-:Y:S01]  /*52f0*/  LOP3.LUT R15, R15, UR16, RZ, 0xc0, !PT ;  /* 0x000000100f0f7c12 */ /* 0x000fe2000f8ec0ff */
[----:B--2---:R-:W-:Y:S01]  /*5300*/  IMAD.MOV R20, RZ, RZ, -R20 ;  /* 0x000000ffff147224 */ /* 0x004fe200078e0a14 */
[----:B------:R-:W-:Y:S01]  /*5310*/  SHF.R.U64 R2, R2, UR4, R3 ;  /* 0x0000000402027c19 */ /* 0x000fe20008001203 */
[----:B------:R-:W-:Y:S01]  /*5320*/  ULDC UR4, c[0x0][0x638] ;  /* 0x00018e0000047ab9 */ /* 0x000fe20000000800 */
[----:B------:R-:W-:Y:S01]  /*5330*/  LOP3.LUT R12, R12, UR15, RZ, 0xc0, !PT ;  /* 0x0000000f0c0c7c12 */ /* 0x000fe2000f8ec0ff */
[----:B------:R-:W-:Y:S01]  /*5340*/  ULDC UR5, c[0x0][0x610] ;  /* 0x0001840000057ab9 */ /* 0x000fe20000000800 */
[----:B------:R-:W-:Y:S01]  /*5350*/  IMAD.MOV.U32 R3, RZ, RZ, 0x1 ;  /* 0x00000001ff037424 */ /* 0x000fe200078e00ff */
[----:B-1----:R-:W-:Y:S01]  /*5360*/  ISETP.NE.AND P1, PT, R4, 0x1, PT ;  /* 0x000000010400780c */ /* 0x002fe20003f25270 */
[----:B------:R-:W-:-:S02]  /*5370*/  IMAD.MOV R4, RZ, RZ, -R2 ;  /* 0x000000ffff047224 */ /* 0x000fc400078e0a02 */
[----:B------:R-:W-:Y:S02]  /*5380*/  IMAD R2, R2, UR17, R15 ;  /* 0x0000001102027c24 */ /* 0x000fe4000f8e020f */
[----:B------:R-:W-:Y:S01]  /*5390*/  IMAD R13, R4, UR4, R13 ;  /* 0x00000004040d7c24 */ /* 0x000fe2000f8e020d */
[----:B------:R-:W-:-:S07]  /*53a0*/  ULDC UR4, c[0x0][0x600] ;  /* 0x0001800000047ab9 */ /* 0x000fce0000000800 */
[----:B0-----:R-:W-:-:S04]  /*53b0*/  @P1 IMAD R11, R14, R20, R9 ;  /* 0x000000140e0b1224 */ /* 0x001fc800078e0209 */
[----:B------:R-:W-:Y:S02]  /*53c0*/  IMAD R11, R2, UR5, R11 ;  /* 0x00000005020b7c24 */ /* 0x000fe4000f8e020b */
[----:B------:R-:W-:-:S05]  /*53d0*/  IMAD R2, R13, UR4, R12 ;  /* 0x000000040d027c24 */ /* 0x000fca000f8e020c */
[----:B------:R-:W-:Y:S02]  /*53e0*/  SEL R22, R2, R11, !P1 ;  /* 0x0000000b02167207 */ /* 0x000fe40004800000 */
[----:B------:R-:W-:Y:S01]  /*53f0*/  SEL R19, R11, R2, !P1 ;  /* 0x000000020b137207 */ /* 0x000fe20004800000 */
[----:B------:R-:W-:-:S07]  /*5400*/  IMAD.MOV.U32 R2, RZ, RZ, R10 ;  /* 0x000000ffff027224 */ /* 0x000fce00078e000a */
.L_x_108:
[----:B------:R-:W-:Y:S05]  /*5410*/  BSYNC B1 ;  /* 0x0000000000017941 */ /* 0x000fea0003800000 */
.L_x_107:
[----:B------:R-:W-:-:S13]  /*5420*/  LOP3.LUT P1, RZ, R3, 0xff, RZ, 0xc0, !PT ;  /* 0x000000ff03ff7812 */ /* 0x000fda000782c0ff */
[----:B------:R-:W-:Y:S05]  /*5430*/  @P1 BRA `(.L_x_111) ;  /* 0xfffffff400381947 */ /* 0x000fea000383ffff */
[----:B------:R-:W-:Y:S05]  /*5440*/  BSYNC B0 ;  /* 0x0000000000007941 */ /* 0x000fea0003800000 */
.L_x_99:
[----:B------:R-:W-:-:S03]  /*5450*/  UMOV UR4, 0xffffffff ;  /* 0xffffffff00047882 */ /* 0x000fc60000000000 */
[----:B------:R-:W-:Y:S05]  /*5460*/  BRA.DIV UR4, `(.L_x_112) ;  /* 0x00000006041c7947 */ /* 0x000fea000b800000 */
[----:B------:R-:W-:-:S13]  /*5470*/  ELECT P6, URZ, PT ;  /* 0x00000000003f782f */ /* 0x000fda00038c0000 */
.L_x_127:
[----:B------:R-:W-:Y:S04]  /*5480*/  BSSY B0, `(.L_x_113) ;  /* 0x0000022000007945 */ /* 0x000fe80003800000 */
[----:B------:R-:W-:Y:S05]  /*5490*/  @!P6 BRA `(.L_x_114) ;  /* 0x000000000080e947 */ /* 0x000fea0003800000 */
[----:B------:R-:W-:-:S04]  /*54a0*/  LOP3.LUT R16, R16, 0x2, RZ, 0xfc, !PT ;  /* 0x0000000210107812 */ /* 0x000fc800078efcff */
[----:B------:R-:W-:-:S13]  /*54b0*/  ISETP.NE.AND P0, PT, R16, 0x3, PT ;  /* 0x000000031000780c */ /* 0x000fda0003f05270 */
[----:B------:R-:W-:Y:S05]  /*54c0*/  @!P0 BRA `(.L_x_115) ;  /* 0x0000000000048947 */ /* 0x000fea0003800000 */
[----:B------:R-:W-:Y:S01]  /*54d0*/  BPT.TRAP 0x1 ;  /* 0x000000040000795c */ /* 0x000fe20000300000 */
.L_x_115:
[----:B------:R-:W0:Y:S01]  /*54e0*/  S2R R3, SR_CgaCtaId ;  /* 0x0000000000037919 */ /* 0x000e220000008800 */
[----:B------:R-:W-:Y:S02]  /*54f0*/  MOV R2, 0x400 ;  /* 0x0000040000027802 */ /* 0x000fe40000000f00 */
[----:B------:R-:W-:Y:S02]  /*5500*/  SHF.L.U32 R4, R0, 0x1f, RZ ;  /* 0x0000001f00047819 */ /* 0x000fe400000006ff */
[----:B0-----:R-:W-:-:S05]  /*5510*/  LEA R2, R3, R2, 0x18 ;  /* 0x0000000203027211 */ /* 0x001fca00078ec0ff */
[----:B------:R-:W-:-:S04]  /*5520*/  VIADD R2, R2, 0x18 ;  /* 0x0000001802027836 */ /* 0x000fc80000000000 */
[C---:B------:R-:W-:Y:S02]  /*5530*/  IMAD R9, R7.reuse, 0x8, R2 ;  /* 0x0000000807097824 */ /* 0x040fe400078e0202 */
[----:B------:R-:W-:Y:S02]  /*5540*/  VIADD R7, R7, 0x1 ;  /* 0x0000000107077836 */ /* 0x000fe40000000000 */
[----:B------:R-:W0:Y:S03]  /*5550*/  SYNCS.PHASECHK.TRANS64.TRYWAIT P0, [R9+URZ], R4 ;  /* 0x00000004090075a7 */ /* 0x000e26000800017f */
[----:B------:R-:W-:-:S04]  /*5560*/  ISETP.NE.AND P1, PT, R7, 0x3, PT ;  /* 0x000000030700780c */ /* 0x000fc80003f25270 */
[----:B------:R-:W-:Y:S02]  /*5570*/  SEL R3, RZ, 0x1, P1 ;  /* 0x00000001ff037807 */ /* 0x000fe40000800000 */
[----:B------:R-:W-:Y:S02]  /*5580*/  SEL R7, R7, RZ, P1 ;  /* 0x000000ff07077207 */ /* 0x000fe40000800000 */
[----:B------:R-:W-:-:S03]  /*5590*/  LOP3.LUT R11, R0, R3, RZ, 0x3c, !PT ;  /* 0x00000003000b7212 */ /* 0x000fc600078e3cff */
[----:B------:R-:W-:Y:S01]  /*55a0*/  IMAD R6, R7, 0x8, R2 ;  /* 0x0000000807067824 */ /* 0x000fe200078e0202 */
[----:B------:R-:W-:Y:S01]  /*55b0*/  SHF.L.U32 R5, R11, 0x1f, RZ ;  /* 0x0000001f0b057819 */ /* 0x000fe200000006ff */
[----:B0-----:R-:W-:Y:S06]  /*55c0*/  @!P0 BRA `(.L_x_116) ;  /* 0x0000000000e48947 */ /* 0x001fec0003800000 */
.L_x_128:
[----:B------:R-:W1:Y:S01]  /*55d0*/  SYNCS.PHASECHK.TRANS64.TRYWAIT P0, [R6+URZ], R5 ;  /* 0x00000005060075a7 */ /* 0x000e62000800017f */
[----:B------:R-:W-:-:S05]  /*55e0*/  VIADD R0, R7, 0x1 ;  /* 0x0000000107007836 */ /* 0x000fca0000000000 */
[----:B------:R-:W-:-:S04]  /*55f0*/  ISETP.NE.AND P1, PT, R0, 0x3, PT ;  /* 0x000000030000780c */ /* 0x000fc80003f25270 */
[----:B0-----:R-:W-:Y:S02]  /*5600*/  SEL R4, RZ, 0x1, P1 ;  /* 0x00000001ff047807 */ /* 0x001fe40000800000 */
[----:B------:R-:W-:Y:S02]  /*5610*/  SEL R3, R0, RZ, P1 ;  /* 0x000000ff00037207 */ /* 0x000fe40000800000 */
[----:B------:R-:W-:Y:S01]  /*5620*/  LOP3.LUT R0, R11, R4, RZ, 0x3c, !PT ;  /* 0x000000040b007212 */ /* 0x000fe200078e3cff */
[----:B-1----:R-:W-:Y:S06]  /*5630*/  @!P0 BRA `(.L_x_117) ;  /* 0x0000000000dc8947 */ /* 0x002fec0003800000 */
.L_x_129:
[----:B------:R-:W-:Y:S01]  /*5640*/  IMAD R3, R3, 0x8, R2 ;  /* 0x0000000803037824 */ /* 0x000fe200078e0202 */
[----:B------:R-:W-:-:S07]  /*5650*/  SHF.L.U32 R0, R0, 0x1f, RZ ;  /* 0x0000001f00007819 */ /* 0x000fce00000006ff */
.L_x_118:
[----:B-1----:R1:W2:Y:S02]  /*5660*/  SYNCS.PHASECHK.TRANS64.TRYWAIT P0, [R3+URZ], R0 ;  /* 0x00000000030075a7 */ /* 0x0022a4000800017f */
[----:B--2---:R-:W-:Y:S05]  /*5670*/  @!P0 NANOSLEEP.SYNCS 0x989680 ;  /* 0x009896800000895d */ /* 0x004fea0003900000 */
[----:B------:R-:W2:Y:S02]  /*5680*/  @!P0 SYNCS.PHASECHK.TRANS64 P0, [R3+URZ], R0 ;  /* 0x00000000030085a7 */ /* 0x000ea4000800007f */
[----:B--2---:R-:W-:Y:S05]  /*5690*/  @!P0 BRA `(.L_x_118) ;  /* 0xfffffffc00f08947 */ /* 0x004fea000383ffff */
.L_x_114:
[----:B------:R-:W-:Y:S05]  /*56a0*/  BSYNC B0 ;  /* 0x0000000000007941 */ /* 0x000fea0003800000 */
.L_x_113:
[----:B------:R-:W-:Y:S05]  /*56b0*/  EXIT ;  /* 0x000000000000794d */ /* 0x000fea0003800000 */
.L_x_15:
[----:B-1----:R1:W2:Y:S02]  /*56c0*/  SYNCS.PHASECHK.TRANS64.TRYWAIT P0, [R63+URZ], R0 ;  /* 0x000000003f0075a7 */ /* 0x0022a4000800017f */
[----:B--2---:R-:W-:Y:S05]  /*56d0*/  @!P0 NANOSLEEP.SYNCS 0x989680 ;  /* 0x009896800000895d */ /* 0x004fea0003900000 */
[----:B------:R-:W2:Y:S02]  /*56e0*/  @!P0 SYNCS.PHASECHK.TRANS64 P0, [R63+URZ], R0 ;  /* 0x000000003f0085a7 */ /* 0x000ea4000800007f */
[----:B--2---:R-:W-:Y:S05]  /*56f0*/  @!P0 BRA `(.L_x_15) ;  /* 0xfffffffc00f08947 */ /* 0x004fea000383ffff */
[----:B------:R-:W-:Y:S05]  /*5700*/  BRA `(.L_x_119) ;  /* 0xffffffbc00747947 */ /* 0x000fea000383ffff */
.L_x_20:
[----:B--2---:R2:W3:Y:S02]  /*5710*/  SYNCS.PHASECHK.TRANS64.TRYWAIT P1, [R3+URZ], R0 ;  /* 0x00000000030075a7 */ /* 0x0044e4000802017f */
[----:B---3--:R-:W-:Y:S05]  /*5720*/  @!P1 NANOSLEEP.SYNCS 0x989680 ;  /* 0x009896800000995d */ /* 0x008fea0003900000 */
[----:B------:R-:W3:Y:S02]  /*5730*/  @!P1 SYNCS.PHASECHK.TRANS64 P1, [R3+URZ], R0 ;  /* 0x00000000030095a7 */ /* 0x000ee4000802007f */
[----:B---3--:R-:W-:Y:S05]  /*5740*/  @!P1 BRA `(.L_x_20) ;  /* 0xfffffffc00f09947 */ /* 0x008fea000383ffff */
[----:B------:R-:W-:Y:S05]  /*5750*/  BRA `(.L_x_19) ;  /* 0xffffffbc00d87947 */ /* 0x000fea000383ffff */
.L_x_25:
[----:B--2---:R-:W-:-:S04]  /*5760*/  IMAD.U32 R4, RZ, RZ, UR4 ;  /* 0x00000004ff047e24 */ /* 0x004fc8000f8e00ff */
[----:B------:R2:W3:Y:S03]  /*5770*/  SYNCS.PHASECHK.TRANS64.TRYWAIT P1, [R4+URZ], R3 ;  /* 0x00000003040075a7 */ /* 0x0004e6000802017f */
[----:B---3--:R-:W-:Y:S05]  /*5780*/  @!P1 NANOSLEEP.SYNCS 0x989680 ;  /* 0x009896800000995d */ /* 0x008fea0003900000 */
[----:B------:R-:W3:Y:S02]  /*5790*/  @!P1 SYNCS.PHASECHK.TRANS64 P1, [R4+URZ], R3 ;  /* 0x00000003040095a7 */ /* 0x000ee4000802007f */
[----:B---3--:R-:W-:Y:S05]  /*57a0*/  @!P1 BRA `(.L_x_25) ;  /* 0xfffffffc00ec9947 */ /* 0x008fea000383ffff */
[----:B------:R-:W-:Y:S05]  /*57b0*/  BRA `(.L_x_24) ;  /* 0xffffffc000507947 */ /* 0x000fea000383ffff */
.L_x_31:
[----:B---3--:R3:W4:Y:S02]  /*57c0*/  SYNCS.PHASECHK.TRANS64.TRYWAIT P0, [R63+URZ+0x10], R0 ;  /* 0x000010003f0075a7 */ /* 0x008724000800017f */
[----:B----4-:R-:W-:Y:S05]  /*57d0*/  @!P0 NANOSLEEP.SYNCS 0x989680 ;  /* 0x009896800000895d */ /* 0x010fea0003900000 */
[----:B------:R-:W4:Y:S02]  /*57e0*/  @!P0 SYNCS.PHASECHK.TRANS64 P0, [R63+URZ+0x10], R0 ;  /* 0x000010003f0085a7 */ /* 0x000f24000800007f */
[----:B----4-:R-:W-:Y:S05]  /*57f0*/  @!P0 BRA `(.L_x_31) ;  /* 0xfffffffc00f08947 */ /* 0x010fea000383ffff */
[----:B------:R-:W-:Y:S05]  /*5800*/  BRA `(.L_x_120) ;  /* 0xffffffc400487947 */ /* 0x000fea000383ffff */
.L_x_100:
[----:B------:R-:W-:Y:S01]  /*5810*/  BSSY B1, `(.L_x_121) ;  /* 0x0000006000017945 */ /* 0x000fe20003800000 */
[----:B------:R-:W-:-:S07]  /*5820*/  IMAD.MOV.U32 R15, RZ, RZ, -0x1 ;  /* 0xffffffffff0f7424 */ /* 0x000fce00078e00ff */
[----:B-----5:R-:W-:Y:S05]  /*5830*/  WARPSYNC.COLLECTIVE R15, `(.L_x_122) ;  /* 0x000000000f0c7348 */ /* 0x020fea0003c00000 */
[----:B------:R-:W-:Y:S02]  /*5840*/  ELECT P6, UR62, PT ;  /* 0x00000000003e782f */ /* 0x000fe400038c0000 */
[----:B------:R-:W-:Y:S01]  /*5850*/  MOV R14, UR62 ;  /* 0x0000003e000e7c02 */ /* 0x000fe20008000f00 */
[----:B-----5:R-:W-:Y:S10]  /*5860*/  ENDCOLLECTIVE ;  /* 0x000000000000791b */ /* 0x020ff40003800000 */
.L_x_122:
[----:B------:R-:W-:Y:S05]  /*5870*/  BSYNC B1 ;  /* 0x0000000000017941 */ /* 0x000fea0003800000 */
.L_x_121:
[----:B------:R-:W-:Y:S05]  /*5880*/  BRA `(.L_x_123) ;  /* 0xfffffff000307947 */ /* 0x000fea000383ffff */
.L_x_103:
[----:B0-----:R0:W1:Y:S02]  /*5890*/  SYNCS.PHASECHK.TRANS64.TRYWAIT P1, [R10+URZ+0x18], R5 ;  /* 0x000018050a0075a7 */ /* 0x001064000802017f */
[----:B-1----:R-:W-:Y:S05]  /*58a0*/  @!P1 NANOSLEEP.SYNCS 0x989680 ;  /* 0x009896800000995d */ /* 0x002fea0003900000 */
[----:B------:R-:W1:Y:S02]  /*58b0*/  @!P1 SYNCS.PHASECHK.TRANS64 P1, [R10+URZ+0x18], R5 ;  /* 0x000018050a0095a7 */ /* 0x000e64000802007f */
[----:B-1----:R-:W-:Y:S05]  /*58c0*/  @!P1 BRA `(.L_x_103) ;  /* 0xfffffffc00f09947 */ /* 0x002fea000383ffff */
[----:B------:R-:W-:Y:S05]  /*58d0*/  BRA `(.L_x_124) ;  /* 0xfffffff000647947 */ /* 0x000fea000383ffff */
.L_x_112:
[----:B------:R-:W-:Y:S01]  /*58e0*/  BSSY B0, `(.L_x_125) ;  /* 0x0000006000007945 */ /* 0x000fe20003800000 */
[----:B------:R-:W-:-:S07]  /*58f0*/  IMAD.MOV.U32 R15, RZ, RZ, -0x1 ;  /* 0xffffffffff0f7424 */ /* 0x000fce00078e00ff */
[----:B-----5:R-:W-:Y:S05]  /*5900*/  WARPSYNC.COLLECTIVE R15, `(.L_x_126) ;  /* 0x000000000f0c7348 */ /* 0x020fea0003c00000 */
[----:B------:R-:W-:Y:S02]  /*5910*/  ELECT P6, UR62, PT ;  /* 0x00000000003e782f */ /* 0x000fe400038c0000 */
[----:B------:R-:W-:Y:S01]  /*5920*/  MOV R14, UR62 ;  /* 0x0000003e000e7c02 */ /* 0x000fe20008000f00 */
[----:B-----5:R-:W-:Y:S10]  /*5930*/  ENDCOLLECTIVE ;  /* 0x000000000000791b */ /* 0x020ff40003800000 */
.L_x_126:
[----:B------:R-:W-:Y:S05]  /*5940*/  BSYNC B0 ;  /* 0x0000000000007941 */ /* 0x000fea0003800000 */
.L_x_125:
[----:B------:R-:W-:Y:S05]  /*5950*/  BRA `(.L_x_127) ;  /* 0xfffffff800c87947 */ /* 0x000fea000383ffff */
.L_x_116:
[----:B0-----:R0:W1:Y:S02]  /*5960*/  SYNCS.PHASECHK.TRANS64.TRYWAIT P0, [R9+URZ], R4 ;  /* 0x00000004090075a7 */ /* 0x001064000800017f */
[----:B-1----:R-:W-:Y:S05]  /*5970*/  @!P0 NANOSLEEP.SYNCS 0x989680 ;  /* 0x009896800000895d */ /* 0x002fea0003900000 */
[----:B------:R-:W1:Y:S02]  /*5980*/  @!P0 SYNCS.PHASECHK.TRANS64 P0, [R9+URZ], R4 ;  /* 0x00000004090085a7 */ /* 0x000e64000800007f */
[----:B-1----:R-:W-:Y:S05]  /*5990*/  @!P0 BRA `(.L_x_116) ;  /* 0xfffffffc00f08947 */ /* 0x002fea000383ffff */
[----:B------:R-:W-:Y:S05]  /*59a0*/  BRA `(.L_x_128) ;  /* 0xfffffffc00087947 */ /* 0x000fea000383ffff */
.L_x_117:
[----:B0-----:R0:W1:Y:S02]  /*59b0*/  SYNCS.PHASECHK.TRANS64.TRYWAIT P0, [R6+URZ], R5 ;  /* 0x00000005060075a7 */ /* 0x001064000800017f */
[----:B-1----:R-:W-:Y:S05]  /*59c0*/  @!P0 NANOSLEEP.SYNCS 0x989680 ;  /* 0x009896800000895d */ /* 0x002fea0003900000 */
[----:B------:R-:W1:Y:S02]  /*59d0*/  @!P0 SYNCS.PHASECHK.TRANS64 P0, [R6+URZ], R5 ;  /* 0x00000005060085a7 */ /* 0x000e64000800007f */
[----:B-1----:R-:W-:Y:S05]  /*59e0*/  @!P0 BRA `(.L_x_117) ;  /* 0xfffffffc00f08947 */ /* 0x002fea000383ffff */
[----:B------:R-:W-:Y:S05]  /*59f0*/  BRA `(.L_x_129) ;  /* 0xfffffffc00107947 */ /* 0x000fea000383ffff */
.L_x_130:
[----:B------:R-:W-:-:S00]  /*5a00*/  BRA `(.L_x_130) ;  /* 0xfffffffc00fc7947 */ /* 0x000fc0000383ffff */
[----:B------:R-:W-:-:S00]  /*5a10*/  NOP ;  /* 0x0000000000007918 */ /* 0x000fc00000000000 */
        /* <DEDUP_REMOVED lines=14> */
.L_x_131:


//--------------------- .nv.global.init           --------------------------
	.section	.nv.global.init,"aw",@progbits
.nv.global.init:
	.type		$str$22,@object
	.size		$str$22,($str$23 - $str$22)
$str$22:
        /*0000*/ 	.byte	0x6b, 0x5f, 0x74, 0x69, 0x6c, 0x65, 0x5f, 0x63, 0x6f, 0x75, 0x6e, 0x74, 0x20, 0x3e, 0x3d, 0x20
        /*0010*/ 	.byte	0x31, 0x00
	.type		$str$23,@object
	.size		$str$23,(__unnamed_1 - $str$23)
$str$23:
        /*0012*/ 	.byte	0x2f, 0x74, 0x6d, 0x70, 0x2f, 0x63, 0x75, 0x74, 0x6c, 0x61, 0x73, 0x73, 0x5f, 0x73, 0x77, 0x65
        /*0022*/ 	.byte	0x65, 0x70, 0x5f, 0x73, 0x72, 0x63, 0x2f, 0x69, 0x6e, 0x63, 0x6c, 0x75, 0x64, 0x65, 0x2f, 0x63
        /*0032*/ 	.byte	0x75, 0x74, 0x6c, 0x61, 0x73, 0x73, 0x2f, 0x67, 0x65, 0x6d, 0x6d, 0x2f, 0x63, 0x6f, 0x6c, 0x6c
        /*0042*/ 	.byte	0x65, 0x63, 0x74, 0x69, 0x76, 0x65, 0x2f, 0x73, 0x6d, 0x39, 0x30, 0x5f, 0x6d, 0x6d, 0x61, 0x5f
        /*0052*/ 	.byte	0x74, 0x6d, 0x61, 0x5f, 0x67, 0x6d, 0x6d, 0x61, 0x5f, 0x73, 0x73, 0x5f, 0x77, 0x61, 0x72, 0x70
        /*0062*/ 	.byte	0x73, 0x70, 0x65, 0x63, 0x69, 0x61, 0x6c, 0x69, 0x7a, 0x65, 0x64, 0x2e, 0x68, 0x70, 0x70, 0x00
	.type		__unnamed_1,@object
	.size		__unnamed_1,(.L_0 - __unnamed_1)
__unnamed_1:
        /*0072*/ 	.byte	0x76, 0x6f, 0x69, 0x64, 0x20, 0x63, 0x75, 0x74, 0x6c, 0x61, 0x73, 0x73, 0x3a, 0x3a, 0x67, 0x65
        /* <DEDUP_REMOVED lines=179> */
        /*0bb2*/ 	.byte	0x74, 0x65, 0x3a, 0x3a, 0x69, 0x64, 0x65, 0x6e, 0x74, 0x69, 0x74, 0x79, 0x5d, 0x00
.L_0:


//--------------------- .nv.shared._ZN7cutlass13device_kernelINS_4gemm6kernel13GemmUniversalIN4cute5tupleIJiiiiEEENS1_10collective13CollectiveMmaINS1_34MainloopSm90TmaGmmaWarpSpecializedILi3ENS5_IJNS4_1CILi1EEESB_SB_EEENS1_32KernelTmaWarpSpecializedPingpongEEENS5_IJNSA_ILi64EEESF_NSA_ILi32EEEEEENS_10bfloat16_tENS5_IJlSB_lEEESI_SJ_NS4_8TiledMMAINS4_8MMA_AtomIJNS4_4SM904GMMA27MMA_64x64x16_F32BF16BF16_SSILNSN_5MajorE0ELSP_0ELNSN_7ScaleInE1ELSQ_1EEEEEENS4_6LayoutISC_NS5_IJNSA_ILi0EEESU_SU_EEEEENS5_IJNS4_10UnderscoreESX_SX_EEEEENS4_13SM90_TMA_LOADENS4_14ComposedLayoutINS4_7SwizzleILi2ELi4ELi3EEENS4_18smem_ptr_flag_bitsILi16EEENST_INS5_IJNSA_ILi8EEESG_EEENS5_IJSG_SB_EEEEEEEvNS4_8identityES10_S1A_vS1B_EENS_8epilogue10collective6detail29Sm90TmaWarpSpecializedAdapterINS1E_15DefaultEpilogueISI_SJ_SJ_NS1D_6thread17LinearCombinationISI_Li1EffLNS1I_9ScaleType4KindE0ELNS_15FloatRoundStyleE2ESI_EENS1_15EpilogueDefaultEEEEEvvEEEEvNT_6ParamsE --------------------------
	.section	.nv.shared._ZN7cutlass13device_kernelINS_4gemm6kernel13GemmUniversalIN4cute5tupleIJiiiiEEENS1_10collective13CollectiveMmaINS1_34MainloopSm90TmaGmmaWarpSpecializedILi3ENS5_IJNS4_1CILi1EEESB_SB_EEENS1_32KernelTmaWarpSpecializedPingpongEEENS5_IJNSA_ILi64EEESF_NSA_ILi32EEEEEENS_10bfloat16_tENS5_IJlSB_lEEESI_SJ_NS4_8TiledMMAINS4_8MMA_AtomIJNS4_4SM904GMMA27MMA_64x64x16_F32BF16BF16_SSILNSN_5MajorE0ELSP_0ELNSN_7ScaleInE1ELSQ_1EEEEEENS4_6LayoutISC_NS5_IJNSA_ILi0EEESU_SU_EEEEENS5_IJNS4_10UnderscoreESX_SX_EEEEENS4_13SM90_TMA_LOADENS4_14ComposedLayoutINS4_7SwizzleILi2ELi4ELi3EEENS4_18smem_ptr_flag_bitsILi16EEENST_INS5_IJNSA_ILi8EEESG_EEENS5_IJSG_SB_EEEEEEEvNS4_8identityES10_S1A_vS1B_EENS_8epilogue10collective6detail29Sm90TmaWarpSpecializedAdapterINS1E_15DefaultEpilogueISI_SJ_SJ_NS1D_6thread17LinearCombinationISI_Li1EffLNS1I_9ScaleType4KindE0ELNS_15FloatRoundStyleE2ESI_EENS1_15EpilogueDefaultEEEEEvvEEEEvNT_6ParamsE,"aw",@nobits
	.sectionflags	@""
	.align	16
	.zero		1024


//--------------------- .nv.shared.reserved.0     --------------------------
	.section	.nv.shared.reserved.0,"aw",@nobits
	.weak		__nv_reservedSMEM_offset_0_alias
	.size		__nv_reservedSMEM_offset_0_alias, 0, 0
	.other		__nv_reservedSMEM_offset_0_alias,@"STO_CUDA_RESERVED_SHARED STV_DEFAULT"
__nv_reservedSMEM_offset_0_alias:
	.zero		0


//--------------------- .nv.global                --------------------------
	.section	.nv.global,"aw",@nobits
.nv.global:
	.type		_ZN40_INTERNAL_1b6b8514_4_k_cu_e8a822ef_218214cute1_E,@object
	.size		_ZN40_INTERNAL_1b6b8514_4_k_cu_e8a822ef_218214cute1_E,(_ZN40_INTERNAL_1b6b8514_4_k_cu_e8a822ef_218214cuda3std3__45__cpo6cbeginE - _ZN40_INTERNAL_1b6b8514_4_k_cu_e8a822ef_218214cute1_E)
_ZN40_INTERNAL_1b6b8514_4_k_cu_e8a822ef_218214cute1_E:
	.zero		1
	.type		_ZN40_INTERNAL_1b6b8514_4_k_cu_e8a822ef_218214cuda3std3__45__cpo6cbeginE,@object
	.size		_ZN40_INTERNAL_1b6b8514_4_k_cu_e8a822ef_218214cuda3std3__45__cpo6cbeginE,(_ZN40_INTERNAL_1b6b8514_4_k_cu_e8a822ef_218214cuda3std3__48in_placeE - _ZN40_INTERNAL_1b6b8514_4_k_cu_e8a822ef_218214cuda3std3__45__cpo6cbeginE)
_ZN40_INTERNAL_1b6b8514_4_k_cu_e8a822ef_218214cuda3std3__45__cpo6cbeginE:
	.zero		1
	.type		_ZN40_INTERNAL_1b6b8514_4_k_cu_e8a822ef_218214cuda3std3__48in_placeE,@object
	.size		_ZN40_INTERNAL_1b6b8514_4_k_cu_e8a822ef_218214cuda3std3__48in_placeE,(_ZN40_INTERNAL_1b6b8514_4_k_cu_e8a822ef_218214cuda3std6ranges3__45__cpo9iter_moveE - _ZN40_INTERNAL_1b6b8514_4_k_cu_e8a822ef_218214cuda3std3__48in_placeE)
_ZN40_INTERNAL_1b6b8514_4_k_cu_e8a822ef_218214cuda3std3__48in_placeE:
	.zero		1
	.type		_ZN40_INTERNAL_1b6b8514_4_k_cu_e8a822ef_218214cuda3std6ranges3__45__cpo9iter_moveE,@object
	.size		_ZN40_INTERNAL_1b6b8514_4_k_cu_e8a822ef_218214cuda3std6ranges3__45__cpo9iter_moveE,(_ZN40_INTERNAL_1b6b8514_4_k_cu_e8a822ef_218214cuda3std3__45__cpo5beginE - _ZN40_INTERNAL_1b6b8514_4_k_cu_e8a822ef_218214cuda3std6ranges3__45__cpo9iter_moveE)
_ZN40_INTERNAL_1b6b8514_4_k_cu_e8a822ef_218214cuda3std6ranges3__45__cpo9iter_moveE:
	.zero		1
	.type		_ZN40_INTERNAL_1b6b8514_4_k_cu_e8a822ef_218214cuda3std3__45__cpo5beginE,@object
	.size		_ZN40_INTERNAL_1b6b8514_4_k_cu_e8a822ef_218214cuda3std3__45__cpo5beginE,(_ZN40_INTERNAL_1b6b8514_4_k_cu_e8a822ef_218214cuda3std3__442_GLOBAL__N__1b6b8514_4_k_cu_e8a822ef_218216ignoreE - _ZN40_INTERNAL_1b6b8514_4_k_cu_e8a822ef_218214cuda3std3__45__cpo5beginE)
_ZN40_INTERNAL_1b6b8514_4_k_cu_e8a822ef_218214cuda3std3__45__cpo5beginE:
	.zero		1
	.type		_ZN40_INTERNAL_1b6b8514_4_k_cu_e8a822ef_218214cuda3std3__442_GLOBAL__N__1b6b8514_4_k_cu_e8a822ef_218216ignoreE,@object
	.size		_ZN40_INTERNAL_1b6b8514_4_k_cu_e8a822ef_218214cuda3std3__442_GLOBAL__N__1b6b8514_4_k_cu_e8a822ef_218216ignoreE,(_ZN40_INTERNAL_1b6b8514_4_k_cu_e8a822ef_218214cute7productE - _ZN40_INTERNAL_1b6b8514_4_k_cu_e8a822ef_218214cuda3std3__442_GLOBAL__N__1b6b8514_4_k_cu_e8a822ef_218216ignoreE)
_ZN40_INTERNAL_1b6b8514_4_k_cu_e8a822ef_218214cuda3std3__442_GLOBAL__N__1b6b8514_4_k_cu_e8a822ef_218216ignoreE:
	.zero		1
	.type		_ZN40_INTERNAL_1b6b8514_4_k_cu_e8a822ef_218214cute7productE,@object
	.size		_ZN40_INTERNAL_1b6b8514_4_k_cu_e8a822ef_218214cute7productE,(_ZN40_INTERNAL_1b6b8514_4_k_cu_e8a822ef_218214cuda3std3__45__cpo3endE - _ZN40_INTERNAL_1b6b8514_4_k_cu_e8a822ef_218214cute7productE)
_ZN40_INTERNAL_1b6b8514_4_k_cu_e8a822ef_218214cute7productE:
	.zero		1
	.type		_ZN40_INTERNAL_1b6b8514_4_k_cu_e8a822ef_218214cuda3std3__45__cpo3endE,@object
	.size		_ZN40_INTERNAL_1b6b8514_4_k_cu_e8a822ef_218214cuda3std3__45__cpo3endE,(_ZN40_INTERNAL_1b6b8514_4_k_cu_e8a822ef_218214cuda3std3__419piecewise_constructE - _ZN40_INTERNAL_1b6b8514_4_k_cu_e8a822ef_218214cuda3std3__45__cpo3endE)
_ZN40_INTERNAL_1b6b8514_4_k_cu_e8a822ef_218214cuda3std3__45__cpo3endE:
	.zero		1
	.type		_ZN40_INTERNAL_1b6b8514_4_k_cu_e8a822ef_218214cuda3std3__419piecewise_constructE,@object
	.size		_ZN40_INTERNAL_1b6b8514_4_k_cu_e8a822ef_218214cuda3std3__419piecewise_constructE,(_ZN40_INTERNAL_1b6b8514_4_k_cu_e8a822ef_218214cuda3std3__45__cpo4cendE - _ZN40_INTERNAL_1b6b8514_4_k_cu_e8a822ef_218214cuda3std3__419piecewise_constructE)
_ZN40_INTERNAL_1b6b8514_4_k_cu_e8a822ef_218214cuda3std3__419piecewise_constructE:
	.zero		1
	.type		_ZN40_INTERNAL_1b6b8514_4_k_cu_e8a822ef_218214cuda3std3__45__cpo4cendE,@object
	.size		_ZN40_INTERNAL_1b6b8514_4_k_cu_e8a822ef_218214cuda3std3__45__cpo4cendE,(_ZN40_INTERNAL_1b6b8514_4_k_cu_e8a822ef_218214cuda3std6ranges3__45__cpo4swapE - _ZN40_INTERNAL_1b6b8514_4_k_cu_e8a822ef_218214cuda3std3__45__cpo4cendE)
_ZN40_INTERNAL_1b6b8514_4_k_cu_e8a822ef_218214cuda3std3__45__cpo4cendE:
	.zero		1
	.type		_ZN40_INTERNAL_1b6b8514_4_k_cu_e8a822ef_218214cuda3std6ranges3__45__cpo4swapE,@object
	.size		_ZN40_INTERNAL_1b6b8514_4_k_cu_e8a822ef_218214cuda3std6ranges3__45__cpo4swapE,(.L_8 - _ZN40_INTERNAL_1b6b8514_4_k_cu_e8a822ef_218214cuda3std6ranges3__45__cpo4swapE)
_ZN40_INTERNAL_1b6b8514_4_k_cu_e8a822ef_218214cuda3std6ranges3__45__cpo4swapE:
	.zero		1
.L_8:


//--------------------- .nv.constant0._ZN7cutlass13device_kernelINS_4gemm6kernel13GemmUniversalIN4cute5tupleIJiiiiEEENS1_10collective13CollectiveMmaINS1_34MainloopSm90TmaGmmaWarpSpecializedILi3ENS5_IJNS4_1CILi1EEESB_SB_EEENS1_32KernelTmaWarpSpecializedPingpongEEENS5_IJNSA_ILi64EEESF_NSA_ILi32EEEEEENS_10bfloat16_tENS5_IJlSB_lEEESI_SJ_NS4_8TiledMMAINS4_8MMA_AtomIJNS4_4SM904GMMA27MMA_64x64x16_F32BF16BF16_SSILNSN_5MajorE0ELSP_0ELNSN_7ScaleInE1ELSQ_1EEEEEENS4_6LayoutISC_NS5_IJNSA_ILi0EEESU_SU_EEEEENS5_IJNS4_10UnderscoreESX_SX_EEEEENS4_13SM90_TMA_LOADENS4_14ComposedLayoutINS4_7SwizzleILi2ELi4ELi3EEENS4_18smem_ptr_flag_bitsILi16EEENST_INS5_IJNSA_ILi8EEESG_EEENS5_IJSG_SB_EEEEEEEvNS4_8identityES10_S1A_vS1B_EENS_8epilogue10collective6detail29Sm90TmaWarpSpecializedAdapterINS1E_15DefaultEpilogueISI_SJ_SJ_NS1D_6thread17LinearCombinationISI_Li1EffLNS1I_9ScaleType4KindE0ELNS_15FloatRoundStyleE2ESI_EENS1_15EpilogueDefaultEEEEEvvEEEEvNT_6ParamsE --------------------------
	.section	.nv.constant0._ZN7cutlass13device_kernelINS_4gemm6kernel13GemmUniversalIN4cute5tupleIJiiiiEEENS1_10collective13CollectiveMmaINS1_34MainloopSm90TmaGmmaWarpSpecializedILi3ENS5_IJNS4_1CILi1EEESB_SB_EEENS1_32KernelTmaWarpSpecializedPingpongEEENS5_IJNSA_ILi64EEESF_NSA_ILi32EEEEEENS_10bfloat16_tENS5_IJlSB_lEEESI_SJ_NS4_8TiledMMAINS4_8MMA_AtomIJNS4_4SM904GMMA27MMA_64x64x16_F32BF16BF16_SSILNSN_5MajorE0ELSP_0ELNSN_7ScaleInE1ELSQ_1EEEEEENS4_6LayoutISC_NS5_IJNSA_ILi0EEESU_SU_EEEEENS5_IJNS4_10UnderscoreESX_SX_EEEEENS4_13SM90_TMA_LOADENS4_14ComposedLayoutINS4_7SwizzleILi2ELi4ELi3EEENS4_18smem_ptr_flag_bitsILi16EEENST_INS5_IJNSA_ILi8EEESG_EEENS5_IJSG_SB_EEEEEEEvNS4_8identityES10_S1A_vS1B_EENS_8epilogue10collective6detail29Sm90TmaWarpSpecializedAdapterINS1E_15DefaultEpilogueISI_SJ_SJ_NS1D_6thread17LinearCombinationISI_Li1EffLNS1I_9ScaleType4KindE0ELNS_15FloatRoundStyleE2ESI_EENS1_15EpilogueDefaultEEEEEvvEEEEvNT_6ParamsE,"a",@progbits
	.sectionflags	@""
	.align	4
.nv.constant0._ZN7cutlass13device_kernelINS_4gemm6kernel13GemmUniversalIN4cute5tupleIJiiiiEEENS1_10collective13CollectiveMmaINS1_34MainloopSm90TmaGmmaWarpSpecializedILi3ENS5_IJNS4_1CILi1EEESB_SB_EEENS1_32KernelTmaWarpSpecializedPingpongEEENS5_IJNSA_ILi64EEESF_NSA_ILi32EEEEEENS_10bfloat16_tENS5_IJlSB_lEEESI_SJ_NS4_8TiledMMAINS4_8MMA_AtomIJNS4_4SM904GMMA27MMA_64x64x16_F32BF16BF16_SSILNSN_5MajorE0ELSP_0ELNSN_7ScaleInE1ELSQ_1EEEEEENS4_6LayoutISC_NS5_IJNSA_ILi0EEESU_SU_EEEEENS5_IJNS4_10UnderscoreESX_SX_EEEEENS4_13SM90_TMA_LOADENS4_14ComposedLayoutINS4_7SwizzleILi2ELi4ELi3EEENS4_18smem_ptr_flag_bitsILi16EEENST_INS5_IJNSA_ILi8EEESG_EEENS5_IJSG_SB_EEEEEEEvNS4_8identityES10_S1A_vS1B_EENS_8epilogue10collective6detail29Sm90TmaWarpSpecializedAdapterINS1E_15DefaultEpilogueISI_SJ_SJ_NS1D_6thread17LinearCombinationISI_Li1EffLNS1I_9ScaleType4KindE0ELNS_15FloatRoundStyleE2ESI_EENS1_15EpilogueDefaultEEEEEvvEEEEvNT_6ParamsE:
	.zero		1664


//--------------------- SYMBOLS --------------------------

	.type		.nv.reservedSmem.offset0,@object
	.size		.nv.reservedSmem.offset0,0x4
	.type		__assertfail,@function
